	.target	sm_90a

	.elftype	@"ET_EXEC"


//--------------------- .note.nv.tkinfo           --------------------------
	.section	.note.nv.tkinfo,"",@"SHT_NOTE"
	.sectionflags	@"SHF_NOTE_NV_TKINFO"
	.tkinfo
        /*0018*/ 	.word	0x00000002
        /*0030*/ 	.string	""
        /*0030*/ 	.string	"ptxas"
        /*0030*/ 	.string	"Cuda compilation tools, release 13.0, V13.0.88"
        /*0030*/ 	.string	"Build cuda_13.0.r13.0/compiler.36424714_0"
        /*0030*/ 	.string	"-arch sm_90a -m 64 "



//--------------------- .note.nv.cuinfo           --------------------------
	.section	.note.nv.cuinfo,"",@"SHT_NOTE"
	.sectionflags	@"SHF_NOTE_NV_CUINFO"
        /*0018*/ 	.short	0x0002
        /*001a*/ 	.short	0x005a
        /*001c*/ 	.short	0x0082
	.zero		2


//--------------------- .nv.info                  --------------------------
	.section	.nv.info,"",@"SHT_CUDA_INFO"
	.align	4


	//----- nvinfo : EIATTR_REGCOUNT
	.align		4
        /*0000*/ 	.byte	0x04, 0x2f
        /*0002*/ 	.short	(.L_15 - .L_14)
	.align		4
.L_14:
        /*0004*/ 	.word	index@(_ZN7cutlass13device_kernelINS_4gemm6kernel13GemmUniversalIN4cute5tupleIJiiiiEEENS1_10collective13CollectiveMmaINS1_34MainloopSm90TmaGmmaWarpSpecializedILi19ENS5_IJNS4_1CILi1EEESB_SB_EEENS1_35KernelTmaWarpSpecializedCooperativeEEENS5_IJNSA_ILi128EEENSA_ILi240EEENSA_ILi16EEEEEENS_6half_tENS5_IJlSB_lEEESJ_SK_NS4_8TiledMMAINS4_8MMA_AtomIJNS4_4SM904GMMA25MMA_64x16x16_F32F16F16_SSILNSO_5MajorE0ELSQ_0ELNSO_7ScaleInE1ELSR_1EEEEEENS4_6LayoutINS5_IJNSA_ILi2EEESB_SB_EEENS5_IJSB_NSA_ILi0EEESX_EEEEENS5_IJNS4_10UnderscoreES10_S10_EEEEENS4_13SM90_TMA_LOADENS4_14ComposedLayoutINS4_7SwizzleILi1ELi4ELi3EEENS4_18smem_ptr_flag_bitsILi16EEENSU_INS5_IJNSA_ILi8EEESH_EEENS5_IJSH_SB_EEEEEEEvNS4_8identityES13_S1D_vS1E_EENS_8epilogue10collective6detail29Sm90TmaWarpSpecializedAdapterINS1H_15DefaultEpilogueISJ_SK_SK_NS1G_6thread17LinearCombinationISJ_Li1EffLNS1L_9ScaleType4KindE0ELNS_15FloatRoundStyleE2ESJ_EENS1_15EpilogueDefaultEEEEEvvEEEEvNT_6ParamsE)
        /*0008*/ 	.word	0x000000a8


	//----- nvinfo : EIATTR_FRAME_SIZE
	.align		4
.L_15:
        /*000c*/ 	.byte	0x04, 0x11
        /*000e*/ 	.short	(.L_17 - .L_16)
	.align		4
.L_16:
        /*0010*/ 	.word	index@(_ZN7cutlass13device_kernelINS_4gemm6kernel13GemmUniversalIN4cute5tupleIJiiiiEEENS1_10collective13CollectiveMmaINS1_34MainloopSm90TmaGmmaWarpSpecializedILi19ENS5_IJNS4_1CILi1EEESB_SB_EEENS1_35KernelTmaWarpSpecializedCooperativeEEENS5_IJNSA_ILi128EEENSA_ILi240EEENSA_ILi16EEEEEENS_6half_tENS5_IJlSB_lEEESJ_SK_NS4_8TiledMMAINS4_8MMA_AtomIJNS4_4SM904GMMA25MMA_64x16x16_F32F16F16_SSILNSO_5MajorE0ELSQ_0ELNSO_7ScaleInE1ELSR_1EEEEEENS4_6LayoutINS5_IJNSA_ILi2EEESB_SB_EEENS5_IJSB_NSA_ILi0EEESX_EEEEENS5_IJNS4_10UnderscoreES10_S10_EEEEENS4_13SM90_TMA_LOADENS4_14ComposedLayoutINS4_7SwizzleILi1ELi4ELi3EEENS4_18smem_ptr_flag_bitsILi16EEENSU_INS5_IJNSA_ILi8EEESH_EEENS5_IJSH_SB_EEEEEEEvNS4_8identityES13_S1D_vS1E_EENS_8epilogue10collective6detail29Sm90TmaWarpSpecializedAdapterINS1H_15DefaultEpilogueISJ_SK_SK_NS1G_6thread17LinearCombinationISJ_Li1EffLNS1L_9ScaleType4KindE0ELNS_15FloatRoundStyleE2ESJ_EENS1_15EpilogueDefaultEEEEEvvEEEEvNT_6ParamsE)
        /*0014*/ 	.word	0x00000000


	//----- nvinfo : EIATTR_MIN_STACK_SIZE
	.align		4
.L_17:
        /*0018*/ 	.byte	0x04, 0x12
        /*001a*/ 	.short	(.L_19 - .L_18)
	.align		4
.L_18:
        /*001c*/ 	.word	index@(_ZN7cutlass13device_kernelINS_4gemm6kernel13GemmUniversalIN4cute5tupleIJiiiiEEENS1_10collective13CollectiveMmaINS1_34MainloopSm90TmaGmmaWarpSpecializedILi19ENS5_IJNS4_1CILi1EEESB_SB_EEENS1_35KernelTmaWarpSpecializedCooperativeEEENS5_IJNSA_ILi128EEENSA_ILi240EEENSA_ILi16EEEEEENS_6half_tENS5_IJlSB_lEEESJ_SK_NS4_8TiledMMAINS4_8MMA_AtomIJNS4_4SM904GMMA25MMA_64x16x16_F32F16F16_SSILNSO_5MajorE0ELSQ_0ELNSO_7ScaleInE1ELSR_1EEEEEENS4_6LayoutINS5_IJNSA_ILi2EEESB_SB_EEENS5_IJSB_NSA_ILi0EEESX_EEEEENS5_IJNS4_10UnderscoreES10_S10_EEEEENS4_13SM90_TMA_LOADENS4_14ComposedLayoutINS4_7SwizzleILi1ELi4ELi3EEENS4_18smem_ptr_flag_bitsILi16EEENSU_INS5_IJNSA_ILi8EEESH_EEENS5_IJSH_SB_EEEEEEEvNS4_8identityES13_S1D_vS1E_EENS_8epilogue10collective6detail29Sm90TmaWarpSpecializedAdapterINS1H_15DefaultEpilogueISJ_SK_SK_NS1G_6thread17LinearCombinationISJ_Li1EffLNS1L_9ScaleType4KindE0ELNS_15FloatRoundStyleE2ESJ_EENS1_15EpilogueDefaultEEEEEvvEEEEvNT_6ParamsE)
        /*0020*/ 	.word	0x00000000
.L_19:


//--------------------- .nv.compat                --------------------------
	.section	.nv.compat,"",@"SHT_CUDA_COMPAT_INFO"
	.align	4
        /*0000*/ 	.byte	0x02, 0x09, 0x01, 0x00, 0x02, 0x02, 0x04, 0x00, 0x02, 0x05, 0x05, 0x00, 0x03, 0x07, 0x01, 0x01
        /*0010*/ 	.byte	0x02, 0x03, 0x01, 0x00, 0x02, 0x06, 0x01, 0x00, 0x04, 0x0b, 0x08, 0x00, 0x00, 0x00, 0x00, 0x00
        /*0020*/ 	.byte	0x00, 0x00, 0x00, 0x00


//--------------------- .nv.info._ZN7cutlass13device_kernelINS_4gemm6kernel13GemmUniversalIN4cute5tupleIJiiiiEEENS1_10collective13CollectiveMmaINS1_34MainloopSm90TmaGmmaWarpSpecializedILi19ENS5_IJNS4_1CILi1EEESB_SB_EEENS1_35KernelTmaWarpSpecializedCooperativeEEENS5_IJNSA_ILi128EEENSA_ILi240EEENSA_ILi16EEEEEENS_6half_tENS5_IJlSB_lEEESJ_SK_NS4_8TiledMMAINS4_8MMA_AtomIJNS4_4SM904GMMA25MMA_64x16x16_F32F16F16_SSILNSO_5MajorE0ELSQ_0ELNSO_7ScaleInE1ELSR_1EEEEEENS4_6LayoutINS5_IJNSA_ILi2EEESB_SB_EEENS5_IJSB_NSA_ILi0EEESX_EEEEENS5_IJNS4_10UnderscoreES10_S10_EEEEENS4_13SM90_TMA_LOADENS4_14ComposedLayoutINS4_7SwizzleILi1ELi4ELi3EEENS4_18smem_ptr_flag_bitsILi16EEENSU_INS5_IJNSA_ILi8EEESH_EEENS5_IJSH_SB_EEEEEEEvNS4_8identityES13_S1D_vS1E_EENS_8epilogue10collective6detail29Sm90TmaWarpSpecializedAdapterINS1H_15DefaultEpilogueISJ_SK_SK_NS1G_6thread17LinearCombinationISJ_Li1EffLNS1L_9ScaleType4KindE0ELNS_15FloatRoundStyleE2ESJ_EENS1_15EpilogueDefaultEEEEEvvEEEEvNT_6ParamsE --------------------------
	.section	.nv.info._ZN7cutlass13device_kernelINS_4gemm6kernel13GemmUniversalIN4cute5tupleIJiiiiEEENS1_10collective13CollectiveMmaINS1_34MainloopSm90TmaGmmaWarpSpecializedILi19ENS5_IJNS4_1CILi1EEESB_SB_EEENS1_35KernelTmaWarpSpecializedCooperativeEEENS5_IJNSA_ILi128EEENSA_ILi240EEENSA_ILi16EEEEEENS_6half_tENS5_IJlSB_lEEESJ_SK_NS4_8TiledMMAINS4_8MMA_AtomIJNS4_4SM904GMMA25MMA_64x16x16_F32F16F16_SSILNSO_5MajorE0ELSQ_0ELNSO_7ScaleInE1ELSR_1EEEEEENS4_6LayoutINS5_IJNSA_ILi2EEESB_SB_EEENS5_IJSB_NSA_ILi0EEESX_EEEEENS5_IJNS4_10UnderscoreES10_S10_EEEEENS4_13SM90_TMA_LOADENS4_14ComposedLayoutINS4_7SwizzleILi1ELi4ELi3EEENS4_18smem_ptr_flag_bitsILi16EEENSU_INS5_IJNSA_ILi8EEESH_EEENS5_IJSH_SB_EEEEEEEvNS4_8identityES13_S1D_vS1E_EENS_8epilogue10collective6detail29Sm90TmaWarpSpecializedAdapterINS1H_15DefaultEpilogueISJ_SK_SK_NS1G_6thread17LinearCombinationISJ_Li1EffLNS1L_9ScaleType4KindE0ELNS_15FloatRoundStyleE2ESJ_EENS1_15EpilogueDefaultEEEEEvvEEEEvNT_6ParamsE,"",@"SHT_CUDA_INFO"
	.sectionflags	@""
	.align	4


	//----- nvinfo : EIATTR_CUDA_API_VERSION
	.align		4
        /*0000*/ 	.byte	0x04, 0x37
        /*0002*/ 	.short	(.L_21 - .L_20)
.L_20:
        /*0004*/ 	.word	0x00000082


	//----- nvinfo : EIATTR_KPARAM_INFO
	.align		4
.L_21:
        /*0008*/ 	.byte	0x04, 0x17
        /*000a*/ 	.short	(.L_23 - .L_22)
.L_22:
        /*000c*/ 	.word	0x00000000
        /*0010*/ 	.short	0x0000
        /*0012*/ 	.short	0x0070
        /*0014*/ 	.byte	0x00, 0xf0, 0x01, 0x10


	//----- nvinfo : EIATTR_SPARSE_MMA_MASK
	.align		4
.L_23:
        /*0018*/ 	.byte	0x03, 0x50
        /*001a*/ 	.short	0x0000


	//----- nvinfo : EIATTR_MAXREG_COUNT
	.align		4
        /*001c*/ 	.byte	0x03, 0x1b
        /*001e*/ 	.short	0x00a8


	//----- nvinfo : EIATTR_NUM_BARRIERS
	.align		4
        /*0020*/ 	.byte	0x02, 0x4c
        /*0022*/ 	.byte	0x01
	.zero		1


	//----- nvinfo : EIATTR_EXTERNS
	.align		4
        /*0024*/ 	.byte	0x04, 0x0f
        /*0026*/ 	.short	(.L_25 - .L_24)


	//   ....[0]....
	.align		4
.L_24:
        /*0028*/ 	.word	index@(__assertfail)


	//----- nvinfo : EIATTR_MERCURY_ISA_VERSION
	.align		4
.L_25:
        /*002c*/ 	.byte	0x03, 0x5f
        /*002e*/ 	.short	0x0101


	//----- nvinfo : EIATTR_INT_WARP_WIDE_INSTR_OFFSETS
	.align		4
        /*0030*/ 	.byte	0x04, 0x31
        /*0032*/ 	.short	(.L_27 - .L_26)


	//   ....[0]....
.L_26:
        /*0034*/ 	.word	0x000005c0


	//   ....[1]....
        /*0038*/ 	.word	0x000005f0


	//   ....[2]....
        /*003c*/ 	.word	0x000006d0


	//----- nvinfo : EIATTR_COOP_GROUP_MASK_REGIDS
	.align		4
.L_27:
        /*0040*/ 	.byte	0x04, 0x29
        /*0042*/ 	.short	(.L_29 - .L_28)


	//   ....[0]....
.L_28:
        /*0044*/ 	.word	0xffffffff


	//   ....[1]....
        /*0048*/ 	.word	0xffffffff


	//   ....[2]....
        /*004c*/ 	.word	0xffffffff


	//   ....[3]....
        /*0050*/ 	.word	0xffffffff


	//   ....[4]....
        /*0054*/ 	.word	0xffffffff


	//----- nvinfo : EIATTR_COOP_GROUP_INSTR_OFFSETS
	.align		4
.L_29:
        /*0058*/ 	.byte	0x04, 0x28
        /*005a*/ 	.short	(.L_31 - .L_30)


	//   ....[0]....
.L_30:
        /*005c*/ 	.word	0x00000060


	//   ....[1]....
        /*0060*/ 	.word	0x00000070


	//   ....[2]....
        /*0064*/ 	.word	0x00000130


	//   ....[3]....
        /*0068*/ 	.word	0x000004d0


	//   ....[4]....
        /*006c*/ 	.word	0x00001180


	//----- nvinfo : EIATTR_REG_RECONFIG
	.align		4
.L_31:
        /*0070*/ 	.byte	0x01, 0x54
	.zero		2


	//----- nvinfo : EIATTR_SYSCALL_OFFSETS
	.align		4
        /*0074*/ 	.byte	0x04, 0x46
        /*0076*/ 	.short	(.L_33 - .L_32)


	//   ....[0]....
.L_32:
        /*0078*/ 	.word	0x00001340


	//----- nvinfo : EIATTR_MBARRIER_INSTR_OFFSETS
	.align		4
.L_33:
        /*007c*/ 	.byte	0x04, 0x39
        /*007e*/ 	.short	(.L_35 - .L_34)


	//   ....[0]....
.L_34:
        /*0080*/ 	.word	0x00000250
        /*0084*/ 	.word	0x000000ff
        /*0088*/ 	.word	0x00000000
        /*008c*/ 	.short	0x0100
        /*008e*/ 	.byte	0x08
	.zero		1


	//   ....[1]....
        /*0090*/ 	.word	0x00000260
        /*0094*/ 	.word	0x000000ff
        /*0098*/ 	.word	0x00000098
        /*009c*/ 	.short	0x0100
        /*009e*/ 	.byte	0x08
	.zero		1


	//   ....[2]....
        /*00a0*/ 	.word	0x00000270
        /*00a4*/ 	.word	0x000000ff
        /*00a8*/ 	.word	0x00000008
        /*00ac*/ 	.short	0x0100
        /*00ae*/ 	.byte	0x08
	.zero		1


	//   ....[3]....
        /*00b0*/ 	.word	0x00000280
        /*00b4*/ 	.word	0x000000ff
        /*00b8*/ 	.word	0x000000a0
        /*00bc*/ 	.short	0x0100
        /*00be*/ 	.byte	0x08
	.zero		1


	//   ....[4]....
        /*00c0*/ 	.word	0x00000290
        /*00c4*/ 	.word	0x000000ff
        /*00c8*/ 	.word	0x00000010
        /*00cc*/ 	.short	0x0100
        /*00ce*/ 	.byte	0x08
	.zero		1


	//   ....[5]....
        /*00d0*/ 	.word	0x000002a0
        /*00d4*/ 	.word	0x000000ff
        /*00d8*/ 	.word	0x000000a8
        /*00dc*/ 	.short	0x0100
        /*00de*/ 	.byte	0x08
	.zero		1


	//   ....[6]....
        /*00e0*/ 	.word	0x000002b0
        /*00e4*/ 	.word	0x000000ff
        /*00e8*/ 	.word	0x00000018
        /*00ec*/ 	.short	0x0100
        /*00ee*/ 	.byte	0x08
	.zero		1


	//   ....[7]....
        /*00f0*/ 	.word	0x000002c0
        /*00f4*/ 	.word	0x000000ff
        /*00f8*/ 	.word	0x000000b0
        /*00fc*/ 	.short	0x0100
        /*00fe*/ 	.byte	0x08
	.zero		1


	//   ....[8]....
        /*0100*/ 	.word	0x000002d0
        /*0104*/ 	.word	0x000000ff
        /*0108*/ 	.word	0x00000020
        /*010c*/ 	.short	0x0100
        /*010e*/ 	.byte	0x08
	.zero		1


	//   ....[9]....
        /*0110*/ 	.word	0x000002e0
        /*0114*/ 	.word	0x000000ff
        /*0118*/ 	.word	0x000000b8
        /*011c*/ 	.short	0x0100
        /*011e*/ 	.byte	0x08
	.zero		1


	//   ....[10]....
        /*0120*/ 	.word	0x000002f0
        /*0124*/ 	.word	0x000000ff
        /*0128*/ 	.word	0x00000028
        /*012c*/ 	.short	0x0100
        /*012e*/ 	.byte	0x08
	.zero		1


	//   ....[11]....
        /*0130*/ 	.word	0x00000300
        /*0134*/ 	.word	0x000000ff
        /*0138*/ 	.word	0x000000c0
        /*013c*/ 	.short	0x0100
        /*013e*/ 	.byte	0x08
	.zero		1


	//   ....[12]....
        /*0140*/ 	.word	0x00000310
        /*0144*/ 	.word	0x000000ff
        /*0148*/ 	.word	0x00000030
        /*014c*/ 	.short	0x0100
        /*014e*/ 	.byte	0x08
	.zero		1


	//   ....[13]....
        /*0150*/ 	.word	0x00000320
        /*0154*/ 	.word	0x000000ff
        /*0158*/ 	.word	0x000000c8
        /*015c*/ 	.short	0x0100
        /*015e*/ 	.byte	0x08
	.zero		1


	//   ....[14]....
        /*0160*/ 	.word	0x00000330
        /*0164*/ 	.word	0x000000ff
        /*0168*/ 	.word	0x00000038
        /*016c*/ 	.short	0x0100
        /*016e*/ 	.byte	0x08
	.zero		1


	//   ....[15]....
        /*0170*/ 	.word	0x00000340
        /*0174*/ 	.word	0x000000ff
        /*0178*/ 	.word	0x000000d0
        /*017c*/ 	.short	0x0100
        /*017e*/ 	.byte	0x08
	.zero		1


	//   ....[16]....
        /*0180*/ 	.word	0x00000350
        /*0184*/ 	.word	0x000000ff
        /*0188*/ 	.word	0x00000040
        /*018c*/ 	.short	0x0100
        /*018e*/ 	.byte	0x08
	.zero		1


	//   ....[17]....
        /*0190*/ 	.word	0x00000360
        /*0194*/ 	.word	0x000000ff
        /*0198*/ 	.word	0x000000d8
        /*019c*/ 	.short	0x0100
        /*019e*/ 	.byte	0x08
	.zero		1


	//   ....[18]....
        /*01a0*/ 	.word	0x00000370
        /*01a4*/ 	.word	0x000000ff
        /*01a8*/ 	.word	0x00000048
        /*01ac*/ 	.short	0x0100
        /*01ae*/ 	.byte	0x08
	.zero		1


	//   ....[19]....
        /*01b0*/ 	.word	0x00000380
        /*01b4*/ 	.word	0x000000ff
        /*01b8*/ 	.word	0x000000e0
        /*01bc*/ 	.short	0x0100
        /*01be*/ 	.byte	0x08
	.zero		1


	//   ....[20]....
        /*01c0*/ 	.word	0x00000390
        /*01c4*/ 	.word	0x000000ff
        /*01c8*/ 	.word	0x00000050
        /*01cc*/ 	.short	0x0100
        /*01ce*/ 	.byte	0x08
	.zero		1


	//   ....[21]....
        /*01d0*/ 	.word	0x000003a0
        /*01d4*/ 	.word	0x000000ff
        /*01d8*/ 	.word	0x000000e8
        /*01dc*/ 	.short	0x0100
        /*01de*/ 	.byte	0x08
	.zero		1


	//   ....[22]....
        /*01e0*/ 	.word	0x000003b0
        /*01e4*/ 	.word	0x000000ff
        /*01e8*/ 	.word	0x00000058
        /*01ec*/ 	.short	0x0100
        /*01ee*/ 	.byte	0x08
	.zero		1


	//   ....[23]....
        /*01f0*/ 	.word	0x000003c0
        /*01f4*/ 	.word	0x000000ff
        /*01f8*/ 	.word	0x000000f0
        /*01fc*/ 	.short	0x0100
        /*01fe*/ 	.byte	0x08
	.zero		1


	//   ....[24]....
        /*0200*/ 	.word	0x000003d0
        /*0204*/ 	.word	0x000000ff
        /*0208*/ 	.word	0x00000060
        /*020c*/ 	.short	0x0100
        /*020e*/ 	.byte	0x08
	.zero		1


	//   ....[25]....
        /*0210*/ 	.word	0x000003e0
        /*0214*/ 	.word	0x000000ff
        /*0218*/ 	.word	0x000000f8
        /*021c*/ 	.short	0x0100
        /*021e*/ 	.byte	0x08
	.zero		1


	//   ....[26]....
        /*0220*/ 	.word	0x000003f0
        /*0224*/ 	.word	0x000000ff
        /*0228*/ 	.word	0x00000068
        /*022c*/ 	.short	0x0100
        /*022e*/ 	.byte	0x08
	.zero		1


	//   ....[27]....
        /*0230*/ 	.word	0x00000400
        /*0234*/ 	.word	0x000000ff
        /*0238*/ 	.word	0x00000100
        /*023c*/ 	.short	0x0100
        /*023e*/ 	.byte	0x08
	.zero		1


	//   ....[28]....
        /*0240*/ 	.word	0x00000410
        /*0244*/ 	.word	0x000000ff
        /*0248*/ 	.word	0x00000070
        /*024c*/ 	.short	0x0100
        /*024e*/ 	.byte	0x08
	.zero		1


	//   ....[29]....
        /*0250*/ 	.word	0x00000420
        /*0254*/ 	.word	0x000000ff
        /*0258*/ 	.word	0x00000108
        /*025c*/ 	.short	0x0100
        /*025e*/ 	.byte	0x08
	.zero		1


	//   ....[30]....
        /*0260*/ 	.word	0x00000430
        /*0264*/ 	.word	0x000000ff
        /*0268*/ 	.word	0x00000078
        /*026c*/ 	.short	0x0100
        /*026e*/ 	.byte	0x08
	.zero		1


	//   ....[31]....
        /*0270*/ 	.word	0x00000440
        /*0274*/ 	.word	0x000000ff
        /*0278*/ 	.word	0x00000110
        /*027c*/ 	.short	0x0100
        /*027e*/ 	.byte	0x08
	.zero		1


	//   ....[32]....
        /*0280*/ 	.word	0x00000450
        /*0284*/ 	.word	0x000000ff
        /*0288*/ 	.word	0x00000080
        /*028c*/ 	.short	0x0100
        /*028e*/ 	.byte	0x08
	.zero		1


	//   ....[33]....
        /*0290*/ 	.word	0x00000460
        /*0294*/ 	.word	0x000000ff
        /*0298*/ 	.word	0x00000118
        /*029c*/ 	.short	0x0100
        /*029e*/ 	.byte	0x08
	.zero		1


	//   ....[34]....
        /*02a0*/ 	.word	0x00000470
        /*02a4*/ 	.word	0x000000ff
        /*02a8*/ 	.word	0x00000088
        /*02ac*/ 	.short	0x0100
        /*02ae*/ 	.byte	0x08
	.zero		1


	//   ....[35]....
        /*02b0*/ 	.word	0x00000480
        /*02b4*/ 	.word	0x000000ff
        /*02b8*/ 	.word	0x00000120
        /*02bc*/ 	.short	0x0100
        /*02be*/ 	.byte	0x08
	.zero		1


	//   ....[36]....
        /*02c0*/ 	.word	0x00000490
        /*02c4*/ 	.word	0x000000ff
        /*02c8*/ 	.word	0x00000090
        /*02cc*/ 	.short	0x0100
        /*02ce*/ 	.byte	0x08
	.zero		1


	//   ....[37]....
        /*02d0*/ 	.word	0x000004a0
        /*02d4*/ 	.word	0x000000ff
        /*02d8*/ 	.word	0x00000128
        /*02dc*/ 	.short	0x0100
        /*02de*/ 	.byte	0x08
	.zero		1


	//   ....[38]....
        /*02e0*/ 	.word	0x00000740
        /*02e4*/ 	.word	0x000000ff
        /*02e8*/ 	.word	0x00000140
        /*02ec*/ 	.short	0x0100
        /*02ee*/ 	.byte	0x06
	.zero		1


	//   ....[39]....
        /*02f0*/ 	.word	0x000007a0
        /*02f4*/ 	.word	0x000000ff
        /*02f8*/ 	.word	0x00000148
        /*02fc*/ 	.short	0x0100
        /*02fe*/ 	.byte	0x06
	.zero		1


	//   ....[40]....
        /*0300*/ 	.word	0x000013c0
        /*0304*/ 	.word	0x00000003
        /*0308*/ 	.word	0x00000000
        /*030c*/ 	.short	0x010a
        /*030e*/ 	.byte	0x3f
	.zero		1


	//   ....[41]....
        /*0310*/ 	.word	0x00001400
        /*0314*/ 	.word	0x00000003
        /*0318*/ 	.word	0x00000000
        /*031c*/ 	.short	0x010a
        /*031e*/ 	.byte	0x3f
	.zero		1


	//   ....[42]....
        /*0320*/ 	.word	0x00001c00
        /*0324*/ 	.word	0x000000ff
        /*0328*/ 	.word	0x00000000
        /*032c*/ 	.short	0x010a
        /*032e*/ 	.byte	0x06
	.zero		1


	//   ....[43]....
        /*0330*/ 	.word	0x00001c40
        /*0334*/ 	.word	0x000000ff
        /*0338*/ 	.word	0x00000000
        /*033c*/ 	.short	0x010a
        /*033e*/ 	.byte	0x06
	.zero		1


	//   ....[44]....
        /*0340*/ 	.word	0x00002280
        /*0344*/ 	.word	0x000000ff
        /*0348*/ 	.word	0x00000000
        /*034c*/ 	.short	0x0101
        /*034e*/ 	.byte	0x06
	.zero		1


	//   ....[45]....
        /*0350*/ 	.word	0x00002450
        /*0354*/ 	.word	0x00000004
        /*0358*/ 	.word	0x00000000
        /*035c*/ 	.short	0x0101
        /*035e*/ 	.byte	0x3f
	.zero		1


	//   ....[46]....
        /*0360*/ 	.word	0x0000b2f0
        /*0364*/ 	.word	0x0000000e
        /*0368*/ 	.word	0x00000098
        /*036c*/ 	.short	0x010a
        /*036e*/ 	.byte	0x3f
	.zero		1


	//   ....[47]....
        /*0370*/ 	.word	0x0000b6d0
        /*0374*/ 	.word	0x00000006
        /*0378*/ 	.word	0x00000148
        /*037c*/ 	.short	0x0101
        /*037e*/ 	.byte	0x3f
	.zero		1


	//   ....[48]....
        /*0380*/ 	.word	0x0000bdc0
        /*0384*/ 	.word	0x00000007
        /*0388*/ 	.word	0x00000000
        /*038c*/ 	.short	0x010a
        /*038e*/ 	.byte	0x3f
	.zero		1


	//   ....[49]....
        /*0390*/ 	.word	0x0000be40
        /*0394*/ 	.word	0x00000009
        /*0398*/ 	.word	0x00000000
        /*039c*/ 	.short	0x010a
        /*039e*/ 	.byte	0x3f
	.zero		1


	//   ....[50]....
        /*03a0*/ 	.word	0x0000bed0
        /*03a4*/ 	.word	0x00000006
        /*03a8*/ 	.word	0x00000000
        /*03ac*/ 	.short	0x010a
        /*03ae*/ 	.byte	0x3f
	.zero		1


	//   ....[51]....
        /*03b0*/ 	.word	0x0000bf60
        /*03b4*/ 	.word	0x00000009
        /*03b8*/ 	.word	0x00000000
        /*03bc*/ 	.short	0x010a
        /*03be*/ 	.byte	0x3f
	.zero		1


	//   ....[52]....
        /*03c0*/ 	.word	0x0000bff0
        /*03c4*/ 	.word	0x00000006
        /*03c8*/ 	.word	0x00000000
        /*03cc*/ 	.short	0x010a
        /*03ce*/ 	.byte	0x3f
	.zero		1


	//   ....[53]....
        /*03d0*/ 	.word	0x0000c080
        /*03d4*/ 	.word	0x00000009
        /*03d8*/ 	.word	0x00000000
        /*03dc*/ 	.short	0x010a
        /*03de*/ 	.byte	0x3f
	.zero		1


	//   ....[54]....
        /*03e0*/ 	.word	0x0000c110
        /*03e4*/ 	.word	0x00000006
        /*03e8*/ 	.word	0x00000000
        /*03ec*/ 	.short	0x010a
        /*03ee*/ 	.byte	0x3f
	.zero		1


	//   ....[55]....
        /*03f0*/ 	.word	0x0000c1a0
        /*03f4*/ 	.word	0x00000009
        /*03f8*/ 	.word	0x00000000
        /*03fc*/ 	.short	0x010a
        /*03fe*/ 	.byte	0x3f
	.zero		1


	//   ....[56]....
        /*0400*/ 	.word	0x0000c230
        /*0404*/ 	.word	0x00000006
        /*0408*/ 	.word	0x00000000
        /*040c*/ 	.short	0x010a
        /*040e*/ 	.byte	0x3f
	.zero		1


	//   ....[57]....
        /*0410*/ 	.word	0x0000c2c0
        /*0414*/ 	.word	0x00000009
        /*0418*/ 	.word	0x00000000
        /*041c*/ 	.short	0x010a
        /*041e*/ 	.byte	0x3f
	.zero		1


	//   ....[58]....
        /*0420*/ 	.word	0x0000c350
        /*0424*/ 	.word	0x00000006
        /*0428*/ 	.word	0x00000000
        /*042c*/ 	.short	0x010a
        /*042e*/ 	.byte	0x3f
	.zero		1


	//   ....[59]....
        /*0430*/ 	.word	0x0000c3e0
        /*0434*/ 	.word	0x00000009
        /*0438*/ 	.word	0x00000000
        /*043c*/ 	.short	0x010a
        /*043e*/ 	.byte	0x3f
	.zero		1


	//   ....[60]....
        /*0440*/ 	.word	0x0000c470
        /*0444*/ 	.word	0x00000006
        /*0448*/ 	.word	0x00000000
        /*044c*/ 	.short	0x010a
        /*044e*/ 	.byte	0x3f
	.zero		1


	//   ....[61]....
        /*0450*/ 	.word	0x0000c500
        /*0454*/ 	.word	0x00000009
        /*0458*/ 	.word	0x00000000
        /*045c*/ 	.short	0x010a
        /*045e*/ 	.byte	0x3f
	.zero		1


	//   ....[62]....
        /*0460*/ 	.word	0x0000c590
        /*0464*/ 	.word	0x00000006
        /*0468*/ 	.word	0x00000000
        /*046c*/ 	.short	0x010a
        /*046e*/ 	.byte	0x3f
	.zero		1


	//   ....[63]....
        /*0470*/ 	.word	0x0000c620
        /*0474*/ 	.word	0x00000009
        /*0478*/ 	.word	0x00000000
        /*047c*/ 	.short	0x010a
        /*047e*/ 	.byte	0x3f
	.zero		1


	//   ....[64]....
        /*0480*/ 	.word	0x0000c6b0
        /*0484*/ 	.word	0x00000006
        /*0488*/ 	.word	0x00000000
        /*048c*/ 	.short	0x010a
        /*048e*/ 	.byte	0x3f
	.zero		1


	//   ....[65]....
        /*0490*/ 	.word	0x0000c740
        /*0494*/ 	.word	0x00000009
        /*0498*/ 	.word	0x00000000
        /*049c*/ 	.short	0x010a
        /*049e*/ 	.byte	0x3f
	.zero		1


	//   ....[66]....
        /*04a0*/ 	.word	0x0000c7d0
        /*04a4*/ 	.word	0x00000003
        /*04a8*/ 	.word	0x00000000
        /*04ac*/ 	.short	0x010a
        /*04ae*/ 	.byte	0x3f
	.zero		1


	//   ....[67]....
        /*04b0*/ 	.word	0x0000c830
        /*04b4*/ 	.word	0x00000003
        /*04b8*/ 	.word	0x00000000
        /*04bc*/ 	.short	0x010a
        /*04be*/ 	.byte	0x3f
	.zero		1


	//   ....[68]....
        /*04c0*/ 	.word	0x0000c890
        /*04c4*/ 	.word	0x00000005
        /*04c8*/ 	.word	0x00000000
        /*04cc*/ 	.short	0x010a
        /*04ce*/ 	.byte	0x3f
	.zero		1


	//   ....[69]....
        /*04d0*/ 	.word	0x0000c960
        /*04d4*/ 	.word	0x0000000e
        /*04d8*/ 	.word	0x00000098
        /*04dc*/ 	.short	0x010a
        /*04de*/ 	.byte	0x3f
	.zero		1


	//   ....[70]....
        /*04e0*/ 	.word	0x0000ca30
        /*04e4*/ 	.word	0x00000007
        /*04e8*/ 	.word	0x00000000
        /*04ec*/ 	.short	0x010a
        /*04ee*/ 	.byte	0x3f
	.zero		1


	//   ....[71]....
        /*04f0*/ 	.word	0x0000ca80
        /*04f4*/ 	.word	0x00000009
        /*04f8*/ 	.word	0x00000000
        /*04fc*/ 	.short	0x010a
        /*04fe*/ 	.byte	0x3f
	.zero		1


	//   ....[72]....
        /*0500*/ 	.word	0x0000cad0
        /*0504*/ 	.word	0x00000006
        /*0508*/ 	.word	0x00000000
        /*050c*/ 	.short	0x010a
        /*050e*/ 	.byte	0x3f
	.zero		1


	//   ....[73]....
        /*0510*/ 	.word	0x0000cb20
        /*0514*/ 	.word	0x00000009
        /*0518*/ 	.word	0x00000000
        /*051c*/ 	.short	0x010a
        /*051e*/ 	.byte	0x3f
	.zero		1


	//   ....[74]....
        /*0520*/ 	.word	0x0000cb70
        /*0524*/ 	.word	0x00000006
        /*0528*/ 	.word	0x00000000
        /*052c*/ 	.short	0x010a
        /*052e*/ 	.byte	0x3f
	.zero		1


	//   ....[75]....
        /*0530*/ 	.word	0x0000cbc0
        /*0534*/ 	.word	0x00000009
        /*0538*/ 	.word	0x00000000
        /*053c*/ 	.short	0x010a
        /*053e*/ 	.byte	0x3f
	.zero		1


	//   ....[76]....
        /*0540*/ 	.word	0x0000cc10
        /*0544*/ 	.word	0x00000006
        /*0548*/ 	.word	0x00000000
        /*054c*/ 	.short	0x010a
        /*054e*/ 	.byte	0x3f
	.zero		1


	//   ....[77]....
        /*0550*/ 	.word	0x0000cc60
        /*0554*/ 	.word	0x00000009
        /*0558*/ 	.word	0x00000000
        /*055c*/ 	.short	0x010a
        /*055e*/ 	.byte	0x3f
	.zero		1


	//   ....[78]....
        /*0560*/ 	.word	0x0000ccb0
        /*0564*/ 	.word	0x00000006
        /*0568*/ 	.word	0x00000000
        /*056c*/ 	.short	0x010a
        /*056e*/ 	.byte	0x3f
	.zero		1


	//   ....[79]....
        /*0570*/ 	.word	0x0000cd00
        /*0574*/ 	.word	0x00000009
        /*0578*/ 	.word	0x00000000
        /*057c*/ 	.short	0x010a
        /*057e*/ 	.byte	0x3f
	.zero		1


	//   ....[80]....
        /*0580*/ 	.word	0x0000cd50
        /*0584*/ 	.word	0x00000006
        /*0588*/ 	.word	0x00000000
        /*058c*/ 	.short	0x010a
        /*058e*/ 	.byte	0x3f
	.zero		1


	//   ....[81]....
        /*0590*/ 	.word	0x0000cda0
        /*0594*/ 	.word	0x00000009
        /*0598*/ 	.word	0x00000000
        /*059c*/ 	.short	0x010a
        /*059e*/ 	.byte	0x3f
	.zero		1


	//   ....[82]....
        /*05a0*/ 	.word	0x0000cdf0
        /*05a4*/ 	.word	0x00000006
        /*05a8*/ 	.word	0x00000000
        /*05ac*/ 	.short	0x010a
        /*05ae*/ 	.byte	0x3f
	.zero		1


	//   ....[83]....
        /*05b0*/ 	.word	0x0000ce40
        /*05b4*/ 	.word	0x00000009
        /*05b8*/ 	.word	0x00000000
        /*05bc*/ 	.short	0x010a
        /*05be*/ 	.byte	0x3f
	.zero		1


	//   ....[84]....
        /*05c0*/ 	.word	0x0000ce90
        /*05c4*/ 	.word	0x00000006
        /*05c8*/ 	.word	0x00000000
        /*05cc*/ 	.short	0x010a
        /*05ce*/ 	.byte	0x3f
	.zero		1


	//   ....[85]....
        /*05d0*/ 	.word	0x0000cee0
        /*05d4*/ 	.word	0x00000009
        /*05d8*/ 	.word	0x00000000
        /*05dc*/ 	.short	0x010a
        /*05de*/ 	.byte	0x3f
	.zero		1


	//   ....[86]....
        /*05e0*/ 	.word	0x0000cf30
        /*05e4*/ 	.word	0x00000006
        /*05e8*/ 	.word	0x00000000
        /*05ec*/ 	.short	0x010a
        /*05ee*/ 	.byte	0x3f
	.zero		1


	//   ....[87]....
        /*05f0*/ 	.word	0x0000cf80
        /*05f4*/ 	.word	0x00000009
        /*05f8*/ 	.word	0x00000000
        /*05fc*/ 	.short	0x010a
        /*05fe*/ 	.byte	0x3f
	.zero		1


	//----- nvinfo : EIATTR_NUM_MBARRIERS
	.align		4
.L_35:
        /*0600*/ 	.byte	0x03, 0x38
        /*0602*/ 	.short	0x0028


	//----- nvinfo : EIATTR_EXIT_INSTR_OFFSETS
	.align		4
        /*0604*/ 	.byte	0x04, 0x1c
        /*0606*/ 	.short	(.L_37 - .L_36)


	//   ....[0]....
.L_36:
        /*0608*/ 	.word	0x000007f0


	//   ....[1]....
        /*060c*/ 	.word	0x000010b0


	//   ....[2]....
        /*0610*/ 	.word	0x0000a960


	//   ....[3]....
        /*0614*/ 	.word	0x0000af90


	//   ....[4]....
        /*0618*/ 	.word	0x0000c820


	//----- nvinfo : EIATTR_MAX_THREADS
	.align		4
.L_37:
        /*061c*/ 	.byte	0x04, 0x05
        /*061e*/ 	.short	(.L_39 - .L_38)
.L_38:
        /*0620*/ 	.word	0x00000180
        /*0624*/ 	.word	0x00000001
        /*0628*/ 	.word	0x00000001


	//----- nvinfo : EIATTR_CRS_STACK_SIZE
	.align		4
.L_39:
        /*062c*/ 	.byte	0x04, 0x1e
        /*062e*/ 	.short	(.L_41 - .L_40)
.L_40:
        /*0630*/ 	.word	0x00000000


	//----- nvinfo : EIATTR_CBANK_PARAM_SIZE
	.align		4
.L_41:
        /*0634*/ 	.byte	0x03, 0x19
        /*0636*/ 	.short	0x0470


	//----- nvinfo : EIATTR_PARAM_CBANK
	.align		4
        /*0638*/ 	.byte	0x04, 0x0a
        /*063a*/ 	.short	(.L_43 - .L_42)
	.align		4
.L_42:
        /*063c*/ 	.word	index@(.nv.constant0._ZN7cutlass13device_kernelINS_4gemm6kernel13GemmUniversalIN4cute5tupleIJiiiiEEENS1_10collective13CollectiveMmaINS1_34MainloopSm90TmaGmmaWarpSpecializedILi19ENS5_IJNS4_1CILi1EEESB_SB_EEENS1_35KernelTmaWarpSpecializedCooperativeEEENS5_IJNSA_ILi128EEENSA_ILi240EEENSA_ILi16EEEEEENS_6half_tENS5_IJlSB_lEEESJ_SK_NS4_8TiledMMAINS4_8MMA_AtomIJNS4_4SM904GMMA25MMA_64x16x16_F32F16F16_SSILNSO_5MajorE0ELSQ_0ELNSO_7ScaleInE1ELSR_1EEEEEENS4_6LayoutINS5_IJNSA_ILi2EEESB_SB_EEENS5_IJSB_NSA_ILi0EEESX_EEEEENS5_IJNS4_10UnderscoreES10_S10_EEEEENS4_13SM90_TMA_LOADENS4_14ComposedLayoutINS4_7SwizzleILi1ELi4ELi3EEENS4_18smem_ptr_flag_bitsILi16EEENSU_INS5_IJNSA_ILi8EEESH_EEENS5_IJSH_SB_EEEEEEEvNS4_8identityES13_S1D_vS1E_EENS_8epilogue10collective6detail29Sm90TmaWarpSpecializedAdapterINS1H_15DefaultEpilogueISJ_SK_SK_NS1G_6thread17LinearCombinationISJ_Li1EffLNS1L_9ScaleType4KindE0ELNS_15FloatRoundStyleE2ESJ_EENS1_15EpilogueDefaultEEEEEvvEEEEvNT_6ParamsE)
        /*0640*/ 	.short	0x0210
        /*0642*/ 	.short	0x0470


	//----- nvinfo : EIATTR_SW_WAR
	.align		4
.L_43:
        /*0644*/ 	.byte	0x04, 0x36
        /*0646*/ 	.short	(.L_45 - .L_44)
.L_44:
        /*0648*/ 	.word	0x00000008
.L_45:


//--------------------- .nv.callgraph             --------------------------
	.section	.nv.callgraph,"",@"SHT_CUDA_CALLGRAPH"
	.align	4
	.sectionentsize	8
	.align		4
        /*0000*/ 	.word	0x00000000
	.align		4
        /*0004*/ 	.word	0xffffffff
	.align		4
        /*0008*/ 	.word	index@(_ZN7cutlass13device_kernelINS_4gemm6kernel13GemmUniversalIN4cute5tupleIJiiiiEEENS1_10collective13CollectiveMmaINS1_34MainloopSm90TmaGmmaWarpSpecializedILi19ENS5_IJNS4_1CILi1EEESB_SB_EEENS1_35KernelTmaWarpSpecializedCooperativeEEENS5_IJNSA_ILi128EEENSA_ILi240EEENSA_ILi16EEEEEENS_6half_tENS5_IJlSB_lEEESJ_SK_NS4_8TiledMMAINS4_8MMA_AtomIJNS4_4SM904GMMA25MMA_64x16x16_F32F16F16_SSILNSO_5MajorE0ELSQ_0ELNSO_7ScaleInE1ELSR_1EEEEEENS4_6LayoutINS5_IJNSA_ILi2EEESB_SB_EEENS5_IJSB_NSA_ILi0EEESX_EEEEENS5_IJNS4_10UnderscoreES10_S10_EEEEENS4_13SM90_TMA_LOADENS4_14ComposedLayoutINS4_7SwizzleILi1ELi4ELi3EEENS4_18smem_ptr_flag_bitsILi16EEENSU_INS5_IJNSA_ILi8EEESH_EEENS5_IJSH_SB_EEEEEEEvNS4_8identityES13_S1D_vS1E_EENS_8epilogue10collective6detail29Sm90TmaWarpSpecializedAdapterINS1H_15DefaultEpilogueISJ_SK_SK_NS1G_6thread17LinearCombinationISJ_Li1EffLNS1L_9ScaleType4KindE0ELNS_15FloatRoundStyleE2ESJ_EENS1_15EpilogueDefaultEEEEEvvEEEEvNT_6ParamsE)
	.align		4
        /*000c*/ 	.word	index@(__assertfail)
	.align		4
        /*0010*/ 	.word	0x00000000
	.align		4
        /*0014*/ 	.word	0xfffffffe
	.align		4
        /*0018*/ 	.word	0x00000000
	.align		4
        /*001c*/ 	.word	0xfffffffd
	.align		4
        /*0020*/ 	.word	0x00000000
	.align		4
        /*0024*/ 	.word	0xfffffffc


//--------------------- .nv.constant4             --------------------------
	.section	.nv.constant4,"a",@progbits
	.align	8
	.align		8
.nv.constant4:
        /*0000*/ 	.dword	__assertfail
	.align		8
        /*0008*/ 	.dword	__unnamed_1
	.align		8
        /*0010*/ 	.dword	_ZN40_INTERNAL_b7227ea5_4_k_cu_7138653e_102584cuda3std3__45__cpo5beginE
	.align		8
        /*0018*/ 	.dword	_ZN40_INTERNAL_b7227ea5_4_k_cu_7138653e_102584cuda3std3__45__cpo3endE
	.align		8
        /*0020*/ 	.dword	_ZN40_INTERNAL_b7227ea5_4_k_cu_7138653e_102584cuda3std3__45__cpo6cbeginE
	.align		8
        /*0028*/ 	.dword	_ZN40_INTERNAL_b7227ea5_4_k_cu_7138653e_102584cuda3std3__45__cpo4cendE
	.align		8
        /*0030*/ 	.dword	_ZN40_INTERNAL_b7227ea5_4_k_cu_7138653e_102584cuda3std3__442_GLOBAL__N__b7227ea5_4_k_cu_7138653e_102586ignoreE
	.align		8
        /*0038*/ 	.dword	_ZN40_INTERNAL_b7227ea5_4_k_cu_7138653e_102584cuda3std3__419piecewise_constructE
	.align		8
        /*0040*/ 	.dword	_ZN40_INTERNAL_b7227ea5_4_k_cu_7138653e_102584cuda3std3__48in_placeE
	.align		8
        /*0048*/ 	.dword	_ZN40_INTERNAL_b7227ea5_4_k_cu_7138653e_102584cuda3std6ranges3__45__cpo4swapE
	.align		8
        /*0050*/ 	.dword	_ZN40_INTERNAL_b7227ea5_4_k_cu_7138653e_102584cuda3std6ranges3__45__cpo9iter_moveE
	.align		8
        /*0058*/ 	.dword	_ZN40_INTERNAL_b7227ea5_4_k_cu_7138653e_102584cute7productE
	.align		8
        /*0060*/ 	.dword	_ZN40_INTERNAL_b7227ea5_4_k_cu_7138653e_102584cute1_E
	.align		8
        /*0068*/ 	.dword	$str$22
	.align		8
        /*0070*/ 	.dword	$str$23


//--------------------- .text._ZN7cutlass13device_kernelINS_4gemm6kernel13GemmUniversalIN4cute5tupleIJiiiiEEENS1_10collective13CollectiveMmaINS1_34MainloopSm90TmaGmmaWarpSpecializedILi19ENS5_IJNS4_1CILi1EEESB_SB_EEENS1_35KernelTmaWarpSpecializedCooperativeEEENS5_IJNSA_ILi128EEENSA_ILi240EEENSA_ILi16EEEEEENS_6half_tENS5_IJlSB_lEEESJ_SK_NS4_8TiledMMAINS4_8MMA_AtomIJNS4_4SM904GMMA25MMA_64x16x16_F32F16F16_SSILNSO_5MajorE0ELSQ_0ELNSO_7ScaleInE1ELSR_1EEEEEENS4_6LayoutINS5_IJNSA_ILi2EEESB_SB_EEENS5_IJSB_NSA_ILi0EEESX_EEEEENS5_IJNS4_10UnderscoreES10_S10_EEEEENS4_13SM90_TMA_LOADENS4_14ComposedLayoutINS4_7SwizzleILi1ELi4ELi3EEENS4_18smem_ptr_flag_bitsILi16EEENSU_INS5_IJNSA_ILi8EEESH_EEENS5_IJSH_SB_EEEEEEEvNS4_8identityES13_S1D_vS1E_EENS_8epilogue10collective6detail29Sm90TmaWarpSpecializedAdapterINS1H_15DefaultEpilogueISJ_SK_SK_NS1G_6thread17LinearCombinationISJ_Li1EffLNS1L_9ScaleType4KindE0ELNS_15FloatRoundStyleE2ESJ_EENS1_15EpilogueDefaultEEEEEvvEEEEvNT_6ParamsE --------------------------
	.section	.text._ZN7cutlass13device_kernelINS_4gemm6kernel13GemmUniversalIN4cute5tupleIJiiiiEEENS1_10collective13CollectiveMmaINS1_34MainloopSm90TmaGmmaWarpSpecializedILi19ENS5_IJNS4_1CILi1EEESB_SB_EEENS1_35KernelTmaWarpSpecializedCooperativeEEENS5_IJNSA_ILi128EEENSA_ILi240EEENSA_ILi16EEEEEENS_6half_tENS5_IJlSB_lEEESJ_SK_NS4_8TiledMMAINS4_8MMA_AtomIJNS4_4SM904GMMA25MMA_64x16x16_F32F16F16_SSILNSO_5MajorE0ELSQ_0ELNSO_7ScaleInE1ELSR_1EEEEEENS4_6LayoutINS5_IJNSA_ILi2EEESB_SB_EEENS5_IJSB_NSA_ILi0EEESX_EEEEENS5_IJNS4_10UnderscoreES10_S10_EEEEENS4_13SM90_TMA_LOADENS4_14ComposedLayoutINS4_7SwizzleILi1ELi4ELi3EEENS4_18smem_ptr_flag_bitsILi16EEENSU_INS5_IJNSA_ILi8EEESH_EEENS5_IJSH_SB_EEEEEEEvNS4_8identityES13_S1D_vS1E_EENS_8epilogue10collective6detail29Sm90TmaWarpSpecializedAdapterINS1H_15DefaultEpilogueISJ_SK_SK_NS1G_6thread17LinearCombinationISJ_Li1EffLNS1L_9ScaleType4KindE0ELNS_15FloatRoundStyleE2ESJ_EENS1_15EpilogueDefaultEEEEEvvEEEEvNT_6ParamsE,"ax",@progbits
	.align	128
.text._ZN7cutlass13device_kernelINS_4gemm6kernel13GemmUniversalIN4cute5tupleIJiiiiEEENS1_10collective13CollectiveMmaINS1_34MainloopSm90TmaGmmaWarpSpecializedILi19ENS5_IJNS4_1CILi1EEESB_SB_EEENS1_35KernelTmaWarpSpecializedCooperativeEEENS5_IJNSA_ILi128EEENSA_ILi240EEENSA_ILi16EEEEEENS_6half_tENS5_IJlSB_lEEESJ_SK_NS4_8TiledMMAINS4_8MMA_AtomIJNS4_4SM904GMMA25MMA_64x16x16_F32F16F16_SSILNSO_5MajorE0ELSQ_0ELNSO_7ScaleInE1ELSR_1EEEEEENS4_6LayoutINS5_IJNSA_ILi2EEESB_SB_EEENS5_IJSB_NSA_ILi0EEESX_EEEEENS5_IJNS4_10UnderscoreES10_S10_EEEEENS4_13SM90_TMA_LOADENS4_14ComposedLayoutINS4_7SwizzleILi1ELi4ELi3EEENS4_18smem_ptr_flag_bitsILi16EEENSU_INS5_IJNSA_ILi8EEESH_EEENS5_IJSH_SB_EEEEEEEvNS4_8identityES13_S1D_vS1E_EENS_8epilogue10collective6detail29Sm90TmaWarpSpecializedAdapterINS1H_15DefaultEpilogueISJ_SK_SK_NS1G_6thread17LinearCombinationISJ_Li1EffLNS1L_9ScaleType4KindE0ELNS_15FloatRoundStyleE2ESJ_EENS1_15EpilogueDefaultEEEEEvvEEEEvNT_6ParamsE:
        .type           _ZN7cutlass13device_kernelINS_4gemm6kernel13GemmUniversalIN4cute5tupleIJiiiiEEENS1_10collective13CollectiveMmaINS1_34MainloopSm90TmaGmmaWarpSpecializedILi19ENS5_IJNS4_1CILi1EEESB_SB_EEENS1_35KernelTmaWarpSpecializedCooperativeEEENS5_IJNSA_ILi128EEENSA_ILi240EEENSA_ILi16EEEEEENS_6half_tENS5_IJlSB_lEEESJ_SK_NS4_8TiledMMAINS4_8MMA_AtomIJNS4_4SM904GMMA25MMA_64x16x16_F32F16F16_SSILNSO_5MajorE0ELSQ_0ELNSO_7ScaleInE1ELSR_1EEEEEENS4_6LayoutINS5_IJNSA_ILi2EEESB_SB_EEENS5_IJSB_NSA_ILi0EEESX_EEEEENS5_IJNS4_10UnderscoreES10_S10_EEEEENS4_13SM90_TMA_LOADENS4_14ComposedLayoutINS4_7SwizzleILi1ELi4ELi3EEENS4_18smem_ptr_flag_bitsILi16EEENSU_INS5_IJNSA_ILi8EEESH_EEENS5_IJSH_SB_EEEEEEEvNS4_8identityES13_S1D_vS1E_EENS_8epilogue10collective6detail29Sm90TmaWarpSpecializedAdapterINS1H_15DefaultEpilogueISJ_SK_SK_NS1G_6thread17LinearCombinationISJ_Li1EffLNS1L_9ScaleType4KindE0ELNS_15FloatRoundStyleE2ESJ_EENS1_15EpilogueDefaultEEEEEvvEEEEvNT_6ParamsE,@function
        .size           _ZN7cutlass13device_kernelINS_4gemm6kernel13GemmUniversalIN4cute5tupleIJiiiiEEENS1_10collective13CollectiveMmaINS1_34MainloopSm90TmaGmmaWarpSpecializedILi19ENS5_IJNS4_1CILi1EEESB_SB_EEENS1_35KernelTmaWarpSpecializedCooperativeEEENS5_IJNSA_ILi128EEENSA_ILi240EEENSA_ILi16EEEEEENS_6half_tENS5_IJlSB_lEEESJ_SK_NS4_8TiledMMAINS4_8MMA_AtomIJNS4_4SM904GMMA25MMA_64x16x16_F32F16F16_SSILNSO_5MajorE0ELSQ_0ELNSO_7ScaleInE1ELSR_1EEEEEENS4_6LayoutINS5_IJNSA_ILi2EEESB_SB_EEENS5_IJSB_NSA_ILi0EEESX_EEEEENS5_IJNS4_10UnderscoreES10_S10_EEEEENS4_13SM90_TMA_LOADENS4_14ComposedLayoutINS4_7SwizzleILi1ELi4ELi3EEENS4_18smem_ptr_flag_bitsILi16EEENSU_INS5_IJNSA_ILi8EEESH_EEENS5_IJSH_SB_EEEEEEEvNS4_8identityES13_S1D_vS1E_EENS_8epilogue10collective6detail29Sm90TmaWarpSpecializedAdapterINS1H_15DefaultEpilogueISJ_SK_SK_NS1G_6thread17LinearCombinationISJ_Li1EffLNS1L_9ScaleType4KindE0ELNS_15FloatRoundStyleE2ESJ_EENS1_15EpilogueDefaultEEEEEvvEEEEvNT_6ParamsE,(.L_x_337 - _ZN7cutlass13device_kernelINS_4gemm6kernel13GemmUniversalIN4cute5tupleIJiiiiEEENS1_10collective13CollectiveMmaINS1_34MainloopSm90TmaGmmaWarpSpecializedILi19ENS5_IJNS4_1CILi1EEESB_SB_EEENS1_35KernelTmaWarpSpecializedCooperativeEEENS5_IJNSA_ILi128EEENSA_ILi240EEENSA_ILi16EEEEEENS_6half_tENS5_IJlSB_lEEESJ_SK_NS4_8TiledMMAINS4_8MMA_AtomIJNS4_4SM904GMMA25MMA_64x16x16_F32F16F16_SSILNSO_5MajorE0ELSQ_0ELNSO_7ScaleInE1ELSR_1EEEEEENS4_6LayoutINS5_IJNSA_ILi2EEESB_SB_EEENS5_IJSB_NSA_ILi0EEESX_EEEEENS5_IJNS4_10UnderscoreES10_S10_EEEEENS4_13SM90_TMA_LOADENS4_14ComposedLayoutINS4_7SwizzleILi1ELi4ELi3EEENS4_18smem_ptr_flag_bitsILi16EEENSU_INS5_IJNSA_ILi8EEESH_EEENS5_IJSH_SB_EEEEEEEvNS4_8identityES13_S1D_vS1E_EENS_8epilogue10collective6detail29Sm90TmaWarpSpecializedAdapterINS1H_15DefaultEpilogueISJ_SK_SK_NS1G_6thread17LinearCombinationISJ_Li1EffLNS1L_9ScaleType4KindE0ELNS_15FloatRoundStyleE2ESJ_EENS1_15EpilogueDefaultEEEEEvvEEEEvNT_6ParamsE)
        .other          _ZN7cutlass13device_kernelINS_4gemm6kernel13GemmUniversalIN4cute5tupleIJiiiiEEENS1_10collective13CollectiveMmaINS1_34MainloopSm90TmaGmmaWarpSpecializedILi19ENS5_IJNS4_1CILi1EEESB_SB_EEENS1_35KernelTmaWarpSpecializedCooperativeEEENS5_IJNSA_ILi128EEENSA_ILi240EEENSA_ILi16EEEEEENS_6half_tENS5_IJlSB_lEEESJ_SK_NS4_8TiledMMAINS4_8MMA_AtomIJNS4_4SM904GMMA25MMA_64x16x16_F32F16F16_SSILNSO_5MajorE0ELSQ_0ELNSO_7ScaleInE1ELSR_1EEEEEENS4_6LayoutINS5_IJNSA_ILi2EEESB_SB_EEENS5_IJSB_NSA_ILi0EEESX_EEEEENS5_IJNS4_10UnderscoreES10_S10_EEEEENS4_13SM90_TMA_LOADENS4_14ComposedLayoutINS4_7SwizzleILi1ELi4ELi3EEENS4_18smem_ptr_flag_bitsILi16EEENSU_INS5_IJNSA_ILi8EEESH_EEENS5_IJSH_SB_EEEEEEEvNS4_8identityES13_S1D_vS1E_EENS_8epilogue10collective6detail29Sm90TmaWarpSpecializedAdapterINS1H_15DefaultEpilogueISJ_SK_SK_NS1G_6thread17LinearCombinationISJ_Li1EffLNS1L_9ScaleType4KindE0ELNS_15FloatRoundStyleE2ESJ_EENS1_15EpilogueDefaultEEEEEvvEEEEvNT_6ParamsE,@"STO_CUDA_ENTRY STV_DEFAULT"
_ZN7cutlass13device_kernelINS_4gemm6kernel13GemmUniversalIN4cute5tupleIJiiiiEEENS1_10collective13CollectiveMmaINS1_34MainloopSm90TmaGmmaWarpSpecializedILi19ENS5_IJNS4_1CILi1EEESB_SB_EEENS1_35KernelTmaWarpSpecializedCooperativeEEENS5_IJNSA_ILi128EEENSA_ILi240EEENSA_ILi16EEEEEENS_6half_tENS5_IJlSB_lEEESJ_SK_NS4_8TiledMMAINS4_8MMA_AtomIJNS4_4SM904GMMA25MMA_64x16x16_F32F16F16_SSILNSO_5MajorE0ELSQ_0ELNSO_7ScaleInE1ELSR_1EEEEEENS4_6LayoutINS5_IJNSA_ILi2EEESB_SB_EEENS5_IJSB_NSA_ILi0EEESX_EEEEENS5_IJNS4_10UnderscoreES10_S10_EEEEENS4_13SM90_TMA_LOADENS4_14ComposedLayoutINS4_7SwizzleILi1ELi4ELi3EEENS4_18smem_ptr_flag_bitsILi16EEENSU_INS5_IJNSA_ILi8EEESH_EEENS5_IJSH_SB_EEEEEEEvNS4_8identityES13_S1D_vS1E_EENS_8epilogue10collective6detail29Sm90TmaWarpSpecializedAdapterINS1H_15DefaultEpilogueISJ_SK_SK_NS1G_6thread17LinearCombinationISJ_Li1EffLNS1L_9ScaleType4KindE0ELNS_15FloatRoundStyleE2ESJ_EENS1_15EpilogueDefaultEEEEEvvEEEEvNT_6ParamsE:
[----:B------:R-:W0:Y:S01]  /*0000*/  LDC R1, c[0x0][0x28] ;  /* 0x00000a00ff017b82 */ /* 0x000e220000000800 */
[----:B------:R-:W1:Y:S01]  /*0010*/  S2R R18, SR_TID.X ;  /* 0x0000000000127919 */ /* 0x000e620000002100 */
[----:B------:R-:W-:Y:S01]  /*0020*/  ELECT P0, URZ, PT ;  /* 0x00000000003f782f */ /* 0x000fe20003800000 */
[----:B------:R-:W-:Y:S01]  /*0030*/  BSSY B0, `(.L_x_0) ;  /* 0x000000f000007945 */ /* 0x000fe20003800000 */
[--C-:B-1----:R-:W-:Y:S02]  /*0040*/  SHF.R.U32.HI R0, RZ, 0x5, R18.reuse ;  /* 0x00000005ff007819 */ /* 0x102fe40000011612 */
[----:B------:R-:W-:-:S03]  /*0050*/  SHF.R.U32.HI R22, RZ, 0x7, R18 ;  /* 0x00000007ff167819 */ /* 0x000fc60000011612 */
[----:B------:R-:W1:Y:S04]  /*0060*/  SHFL.IDX PT, R5, R0, RZ, 0x1f ;  /* 0x00001fff00057589 */ /* 0x000e6800000e0000 */
[----:B------:R2:W3:Y:S01]  /*0070*/  SHFL.IDX PT, R8, R22, RZ, 0x1f ;  /* 0x00001fff16087589 */ /* 0x0004e200000e0000 */
[----:B-1----:R-:W-:-:S13]  /*0080*/  ISETP.NE.OR P0, PT, R5, RZ, !P0 ;  /* 0x000000ff0500720c */ /* 0x002fda0004705670 */
[----:B0-23--:R-:W-:Y:S05]  /*0090*/  @P0 BRA `(.L_x_1) ;  /* 0x0000000000200947 */ /* 0x00dfea0003800000 */
[----:B------:R-:W-:Y:S02]  /*00a0*/  ULDC.64 UR4, c[0x0][0x198] ;  /* 0x0000660000047ab9 */ /* 0x000fe40000000a00 */
[----:B------:R-:W-:Y:S02]  /*00b0*/  UIADD3 UR6, UP0, UR4, 0xf0, URZ ;  /* 0x000000f004067890 */ /* 0x000fe4000ff1e03f */
[----:B------:R-:W-:Y:S02]  /*00c0*/  UIADD3 UR4, UP1, UR4, 0x1f0, URZ ;  /* 0x000001f004047890 */ /* 0x000fe4000ff3e03f */
[----:B------:R-:W-:Y:S02]  /*00d0*/  UIADD3.X UR7, URZ, UR5, URZ, UP0, !UPT ;  /* 0x000000053f077290 */ /* 0x000fe400087fe43f */
[----:B------:R-:W-:-:S07]  /*00e0*/  UIADD3.X UR5, URZ, UR5, URZ, UP1, !UPT ;  /* 0x000000053f057290 */ /* 0x000fce0008ffe43f */
[----:B------:R0:W-:Y:S02]  /*00f0*/  UTMACCTL.PF [UR6] ;  /* 0x00000000060079b9 */ /* 0x0001e40008040000 */
[----:B------:R0:W-:Y:S02]  /*0100*/  UTMACCTL.PF [UR4] ;  /* 0x00000000040079b9 */ /* 0x0001e40008040000 */
[----:B0-----:R-:W-:Y:S01]  /*0110*/  NOP ;  /* 0x0000000000007918 */ /* 0x001fe20000000000 */
.L_x_1:
[----:B------:R-:W-:Y:S05]  /*0120*/  BSYNC B0 ;  /* 0x0000000000007941 */ /* 0x000fea0003800000 */
.L_x_0:
[----:B------:R-:W0:Y:S02]  /*0130*/  SHFL.IDX PT, R2, R0, RZ, 0x1f ;  /* 0x00001fff00027589 */ /* 0x000e2400000e0000 */
[----:B0-----:R-:W-:-:S13]  /*0140*/  ISETP.NE.AND P0, PT, R2, RZ, PT ;  /* 0x000000ff0200720c */ /* 0x001fda0003f05270 */
[----:B------:R-:W-:Y:S05]  /*0150*/  @P0 BRA `(.L_x_2) ;  /* 0x0000000000dc0947 */ /* 0x000fea0003800000 */
[----:B------:R-:W-:Y:S01]  /*0160*/  ELECT P0, URZ, PT ;  /* 0x00000000003f782f */ /* 0x000fe20003800000 */
[----:B------:R-:W-:-:S12]  /*0170*/  BSSY B0, `(.L_x_2) ;  /* 0x0000035000007945 */ /* 0x000fd80003800000 */
[----:B------:R-:W-:Y:S05]  /*0180*/  @!P0 BRA `(.L_x_3) ;  /* 0x0000000000cc8947 */ /* 0x000fea0003800000 */
[----:B------:R-:W0:Y:S01]  /*0190*/  S2UR UR8, SR_CgaCtaId ;  /* 0x00000000000879c3 */ /* 0x000e220000008800 */
[----:B------:R-:W-:Y:S01]  /*01a0*/  UMOV UR4, 0x400 ;  /* 0x0000040000047882 */ /* 0x000fe20000000000 */
[----:B------:R-:W-:Y:S01]  /*01b0*/  UMOV UR5, 0x1 ;  /* 0x0000000100057882 */ /* 0x000fe20000000000 */
[----:B------:R-:W-:Y:S02]  /*01c0*/  UMOV UR6, 0x100 ;  /* 0x0000010000067882 */ /* 0x000fe40000000000 */
[----:B------:R-:W-:-:S04]  /*01d0*/  UIADD3 UR6, -UR6, 0x100000, URZ ;  /* 0x0010000006067890 */ /* 0x000fc8000fffe13f */
[----:B------:R-:W-:Y:S02]  /*01e0*/  USHF.L.U32 UR7, UR6, 0xb, URZ ;  /* 0x0000000b06077899 */ /* 0x000fe4000800063f */
[----:B------:R-:W-:Y:S02]  /*01f0*/  USHF.L.U32 UR6, UR6, 0x1, URZ ;  /* 0x0000000106067899 */ /* 0x000fe4000800063f */
[----:B0-----:R-:W-:Y:S02]  /*0200*/  ULEA UR8, UR8, UR4, 0x18 ;  /* 0x0000000408087291 */ /* 0x001fe4000f8ec03f */
[----:B------:R-:W-:-:S04]  /*0210*/  UIADD3 UR4, -UR5, 0x100000, URZ ;  /* 0x0010000005047890 */ /* 0x000fc8000fffe13f */
[----:B------:R-:W-:Y:S02]  /*0220*/  USHF.L.U32 UR5, UR4, 0xb, URZ ;  /* 0x0000000b04057899 */ /* 0x000fe4000800063f */
[----:B------:R-:W-:Y:S01]  /*0230*/  USHF.L.U32 UR4, UR4, 0x1, URZ ;  /* 0x0000000104047899 */ /* 0x000fe2000800063f */
[----:B------:R-:W0:Y:S11]  /*0240*/  FENCE.VIEW.ASYNC.S ;  /* 0x00000000000073c6 */ /* 0x000e360000000000 */
[----:B0-----:R0:W1:Y:S01]  /*0250*/  SYNCS.EXCH.64 URZ, [UR8], UR4 ;  /* 0x00000004083f75b2 */ /* 0x0010620008000100 */
[----:B------:R0:W2:Y:S01]  /*0260*/  SYNCS.EXCH.64 URZ, [UR8+0x98], UR6 ;  /* 0x00009806083f75b2 */ /* 0x0000a20008000100 */
[----:B------:R0:W3:Y:S01]  /*0270*/  SYNCS.EXCH.64 URZ, [UR8+0x8], UR4 ;  /* 0x00000804083f75b2 */ /* 0x0000e20008000100 */
[----:B------:R0:W4:Y:S01]  /*0280*/  SYNCS.EXCH.64 URZ, [UR8+0xa0], UR6 ;  /* 0x0000a006083f75b2 */ /* 0x0001220008000100 */
[----:B------:R0:W0:Y:S01]  /*0290*/  SYNCS.EXCH.64 URZ, [UR8+0x10], UR4 ;  /* 0x00001004083f75b2 */ /* 0x0000220008000100 */
        /* <DEDUP_REMOVED lines=33> */
[----:B-1234-:R-:W-:Y:S01]  /*04b0*/  NOP ;  /* 0x0000000000007918 */ /* 0x01efe20000000000 */
.L_x_3:
[----:B0-----:R-:W-:Y:S05]  /*04c0*/  BSYNC B0 ;  /* 0x0000000000007941 */ /* 0x001fea0003800000 */
.L_x_2:
[----:B------:R-:W0:Y:S01]  /*04d0*/  SHFL.IDX PT, R0, R0, RZ, 0x1f ;  /* 0x00001fff00007589 */ /* 0x000e2200000e0000 */
[----:B------:R-:W-:Y:S01]  /*04e0*/  ELECT P0, URZ, PT ;  /* 0x00000000003f782f */ /* 0x000fe20003800000 */
[----:B------:R-:W1:Y:S01]  /*04f0*/  LDC R2, c[0x0][0x65c] ;  /* 0x00019700ff027b82 */ /* 0x000e620000000800 */
[----:B------:R-:W-:Y:S01]  /*0500*/  SHF.R.S32.HI R6, RZ, 0x1f, R5 ;  /* 0x0000001fff067819 */ /* 0x000fe20000011405 */
[----:B------:R-:W2:Y:S01]  /*0510*/  S2R R3, SR_CTAID.Y ;  /* 0x0000000000037919 */ /* 0x000ea20000002600 */
[----:B------:R-:W-:Y:S01]  /*0520*/  UMOV UR4, 0x20 ;  /* 0x0000002000047882 */ /* 0x000fe20000000000 */
[----:B------:R-:W-:Y:S01]  /*0530*/  ISETP.NE.AND P2, PT, R8, RZ, PT ;  /* 0x000000ff0800720c */ /* 0x000fe20003f45270 */
[----:B------:R-:W-:Y:S01]  /*0540*/  NOP ;  /* 0x0000000000007918 */ /* 0x000fe20000000000 */
[----:B------:R-:W3:Y:S01]  /*0550*/  S2R R4, SR_CTAID.X ;  /* 0x0000000000047919 */ /* 0x000ee20000002500 */
[----:B------:R-:W-:Y:S01]  /*0560*/  LEA.HI R6, R6, R5, RZ, 0x2 ;  /* 0x0000000506067211 */ /* 0x000fe200078f10ff */
[----:B------:R-:W-:Y:S01]  /*0570*/  NOP ;  /* 0x0000000000007918 */ /* 0x000fe20000000000 */
[----:B0-----:R-:W-:-:S02]  /*0580*/  ISETP.NE.OR P0, PT, R0, RZ, !P0 ;  /* 0x000000ff0000720c */ /* 0x001fc40004705670 */
[----:B-1----:R-:W-:-:S04]  /*0590*/  ISETP.NE.AND P3, PT, R2, 0x1, PT ;  /* 0x000000010200780c */ /* 0x002fc80003f65270 */
[----:B------:R-:W-:Y:S02]  /*05a0*/  P2R R0, PR, RZ, 0x8 ;  /* 0x00000008ff007803 */ /* 0x000fe40000000000 */
[----:B------:R-:W-:-:S05]  /*05b0*/  LOP3.LUT R0, R6, 0xfffffffc, RZ, 0xc0, !PT ;  /* 0xfffffffc06007812 */ /* 0x000fca00078ec0ff */
[----:B------:R-:W-:Y:S01]  /*05c0*/  VOTEU.ALL UP0, P0 ;  /* 0x00000000003f7886 */ /* 0x000fe20000000000 */
[----:B------:R-:W-:Y:S01]  /*05d0*/  IMAD.IADD R0, R5, 0x1, -R0 ;  /* 0x0000000105007824 */ /* 0x000fe200078e0a00 */
[----:B------:R-:W3:Y:S01]  /*05e0*/  @P3 LDC R17, c[0x0][0x10] ;  /* 0x00000400ff113b82 */ /* 0x000ee20000000800 */
[----:B------:R-:W-:Y:S01]  /*05f0*/  VOTEU.ALL UP1, P0 ;  /* 0x00000000003f7886 */ /* 0x000fe20000020000 */
[----:B--2---:R-:W-:Y:S01]  /*0600*/  @P3 IMAD.MOV.U32 R6, RZ, RZ, R3 ;  /* 0x000000ffff063224 */ /* 0x004fe200078e0003 */
[----:B------:R-:W-:Y:S01]  /*0610*/  @!UP0 UMOV UR6, 0x400 ;  /* 0x0000040000068882 */ /* 0x000fe20000000000 */
[----:B------:R-:W-:-:S04]  /*0620*/  @!UP0 UIADD3 UR4, -UR4, 0x100000, URZ ;  /* 0x0010000004048890 */ /* 0x000fc8000fffe13f */
[----:B------:R-:W-:Y:S02]  /*0630*/  @!UP0 USHF.L.U32 UR5, UR4, 0xb, URZ ;  /* 0x0000000b04058899 */ /* 0x000fe4000800063f */
[----:B------:R-:W-:Y:S01]  /*0640*/  @!UP0 USHF.L.U32 UR4, UR4, 0x1, URZ ;  /* 0x0000000104048899 */ /* 0x000fe2000800063f */
[----:B------:R-:W-:Y:S02]  /*0650*/  @P3 IMAD.MOV.U32 R7, RZ, RZ, RZ ;  /* 0x000000ffff073224 */ /* 0x000fe400078e00ff */
[----:B------:R-:W-:Y:S01]  /*0660*/  IMAD.MOV.U32 R5, RZ, RZ, RZ ;  /* 0x000000ffff057224 */ /* 0x000fe200078e00ff */
[----:B------:R-:W0:Y:S01]  /*0670*/  @!UP0 S2UR UR7, SR_CgaCtaId ;  /* 0x00000000000789c3 */ /* 0x000e220000008800 */
[----:B------:R-:W-:-:S07]  /*0680*/  @P3 IMAD.MOV.U32 R11, RZ, RZ, RZ ;  /* 0x000000ffff0b3224 */ /* 0x000fce00078e00ff */
[----:B------:R-:W1:Y:S01]  /*0690*/  @!P3 LDC R9, c[0x0][0xc] ;  /* 0x00000300ff09bb82 */ /* 0x000e620000000800 */
[----:B---3--:R-:W-:-:S04]  /*06a0*/  @P3 IMAD.WIDE.U32 R16, R4, R17, R6 ;  /* 0x0000001104103225 */ /* 0x008fc800078e0006 */
[----:B------:R-:W-:Y:S01]  /*06b0*/  @P3 IMAD.IADD R17, R17, 0x1, R11 ;  /* 0x0000000111113824 */ /* 0x000fe200078e020b */
[----:B0-----:R-:W-:Y:S01]  /*06c0*/  @!UP0 ULEA UR6, UR7, UR6, 0x18 ;  /* 0x0000000607068291 */ /* 0x001fe2000f8ec03f */
[----:B------:R-:W-:Y:S01]  /*06d0*/  VOTEU.ALL UP0, P0 ;  /* 0x00000000003f7886 */ /* 0x000fe20000000000 */
[----:B------:R-:W-:-:S04]  /*06e0*/  ISETP.NE.AND P0, PT, R0, 0x3, PT ;  /* 0x000000030000780c */ /* 0x000fc80003f05270 */
[----:B------:R-:W-:Y:S01]  /*06f0*/  ISETP.EQ.OR P0, PT, R0, RZ, !P0 ;  /* 0x000000ff0000720c */ /* 0x000fe20004702670 */
[----:B-1----:R-:W-:-:S03]  /*0700*/  @!P3 IMAD.WIDE.U32 R6, R9, R3, R4 ;  /* 0x000000030906b225 */ /* 0x002fc600078e0004 */
[C---:B------:R-:W-:Y:S01]  /*0710*/  ISETP.EQ.AND P0, PT, R8.reuse, RZ, P0 ;  /* 0x000000ff0800720c */ /* 0x040fe20000702270 */
[----:B------:R-:W-:Y:S01]  /*0720*/  VIADD R8, R8, 0xffffffff ;  /* 0xffffffff08087836 */ /* 0x000fe20000000000 */
[----:B------:R-:W0:Y:S02]  /*0730*/  FENCE.VIEW.ASYNC.S ;  /* 0x00000000000073c6 */ /* 0x000e240000000000 */
[----:B0-----:R0:W1:Y:S01]  /*0740*/  @!UP0 SYNCS.EXCH.64 URZ, [UR6+0x140], UR4 ;  /* 0x00014004063f85b2 */ /* 0x0010620008000100 */
[----:B------:R-:W-:Y:S01]  /*0750*/  @!P3 IMAD.MOV.U32 R16, RZ, RZ, R6 ;  /* 0x000000ffff10b224 */ /* 0x000fe200078e0006 */
[----:B------:R-:W-:Y:S01]  /*0760*/  SEL R19, RZ, 0x1, !P0 ;  /* 0x00000001ff137807 */ /* 0x000fe20004000000 */
[----:B------:R-:W-:Y:S01]  /*0770*/  @!P3 IMAD.MOV.U32 R17, RZ, RZ, R7 ;  /* 0x000000ffff11b224 */ /* 0x000fe200078e0007 */
[----:B------:R-:W-:-:S04]  /*0780*/  ISETP.GE.U32.AND P1, PT, R8, 0x2, PT ;  /* 0x000000020800780c */ /* 0x000fc80003f26070 */
[----:B------:R-:W-:Y:S01]  /*0790*/  SEL R19, R19, 0x2, P1 ;  /* 0x0000000213137807 */ /* 0x000fe20000800000 */
[----:B------:R0:W1:Y:S01]  /*07a0*/  @!UP1 SYNCS.EXCH.64 URZ, [UR6+0x148], UR4 ;  /* 0x00014804063f95b2 */ /* 0x0000620008000100 */
[----:B------:R-:W-:Y:S01]  /*07b0*/  NOP ;  /* 0x0000000000007918 */ /* 0x000fe20000000000 */
[----:B-1----:R-:W-:Y:S06]  /*07c0*/  BAR.SYNC.DEFER_BLOCKING 0x0 ;  /* 0x0000000000007b1d */ /* 0x002fec0000010000 */
[----:B------:R-:W-:Y:S05]  /*07d0*/  @!P2 BRA `(.L_x_4) ;  /* 0x000000a00064a947 */ /* 0x000fea0003800000 */
[----:B------:R-:W-:-:S13]  /*07e0*/  ISETP.GT.U32.AND P0, PT, R8, 0x1, PT ;  /* 0x000000010800780c */ /* 0x000fda0003f04070 */
[----:B0-----:R-:W-:Y:S05]  /*07f0*/  @P0 EXIT ;  /* 0x000000000000094d */ /* 0x001fea0003800000 */
[----:B------:R-:W-:Y:S01]  /*0800*/  ULDC.64 UR4, c[0x0][0x650] ;  /* 0x0001940000047ab9 */ /* 0x000fe20000000a00 */
[----:B------:R-:W-:Y:S01]  /*0810*/  PRMT R0, RZ, 0x7610, R0 ;  /* 0x00007610ff007816 */ /* 0x000fe20000000000 */
[----:B------:R-:W-:Y:S01]  /*0820*/  IMAD.MOV.U32 R146, RZ, RZ, -0x1 ;  /* 0xffffffffff927424 */ /* 0x000fe200078e00ff */
[----:B------:R-:W-:Y:S01]  /*0830*/  ISETP.GE.U32.AND P0, PT, R16, UR4, PT ;  /* 0x0000000410007c0c */ /* 0x000fe2000bf06070 */
[----:B------:R-:W-:Y:S02]  /*0840*/  IMAD.MOV.U32 R148, RZ, RZ, -0x1 ;  /* 0xffffffffff947424 */ /* 0x000fe400078e00ff */
[----:B------:R-:W-:Y:S01]  /*0850*/  IMAD.MOV.U32 R147, RZ, RZ, -0x1 ;  /* 0xffffffffff937424 */ /* 0x000fe200078e00ff */
[----:B------:R-:W-:-:S13]  /*0860*/  ISETP.GE.U32.AND.EX P0, PT, R17, UR5, PT, P0 ;  /* 0x0000000511007c0c */ /* 0x000fda000bf06100 */
[----:B------:R-:W-:Y:S05]  /*0870*/  @P0 BRA `(.L_x_5) ;  /* 0x0000000400540947 */ /* 0x000fea0003800000 */
[----:B------:R-:W0:Y:S01]  /*0880*/  LDC.64 R14, c[0x0][0x628] ;  /* 0x00018a00ff0e7b82 */ /* 0x000e220000000a00 */
[----:B------:R-:W-:Y:S02]  /*0890*/  IMAD.MOV.U32 R6, RZ, RZ, R16 ;  /* 0x000000ffff067224 */ /* 0x000fe400078e0010 */
[----:B------:R-:W-:-:S05]  /*08a0*/  IMAD.MOV.U32 R7, RZ, RZ, R17 ;  /* 0x000000ffff077224 */ /* 0x000fca00078e0011 */
[----:B------:R-:W1:Y:S08]  /*08b0*/  LDC R0, c[0x0][0x630] ;  /* 0x00018c00ff007b82 */ /* 0x000e700000000800 */
[----:B------:R-:W2:Y:S01]  /*08c0*/  LDC.64 R20, c[0x0][0x620] ;  /* 0x00018800ff147b82 */ /* 0x000ea20000000a00 */
[----:B0-----:R-:W-:-:S04]  /*08d0*/  ISETP.NE.U32.AND P0, PT, R14, RZ, PT ;  /* 0x000000ff0e00720c */ /* 0x001fc80003f05070 */
[----:B------:R-:W-:-:S13]  /*08e0*/  ISETP.NE.AND.EX P0, PT, R15, RZ, PT, P0 ;  /* 0x000000ff0f00720c */ /* 0x000fda0003f05300 */
[----:B-12---:R-:W-:Y:S05]  /*08f0*/  @!P0 BRA `(.L_x_6) ;  /* 0x0000000000288947 */ /* 0x006fea0003800000 */
[----:B------:R-:W0:Y:S02]  /*0900*/  LDC R11, c[0x0][0x634] ;  /* 0x00018d00ff0b7b82 */ /* 0x000e240000000800 */
[----:B0-----:R-:W-:-:S05]  /*0910*/  IADD3 R11, P0, R16, R11, RZ ;  /* 0x0000000b100b7210 */ /* 0x001fca0007f1e0ff */
[----:B------:R-:W-:-:S04]  /*0920*/  IMAD.X R13, RZ, RZ, R17, P0 ;  /* 0x000000ffff0d7224 */ /* 0x000fc800000e0611 */
[----:B------:R-:W-:-:S04]  /*0930*/  IMAD.WIDE.U32 R6, R13, R14, RZ ;  /* 0x0000000e0d067225 */ /* 0x000fc800078e00ff */
[----:B------:R-:W-:-:S04]  /*0940*/  IMAD.WIDE.U32 R8, P0, R11, R15, R6 ;  /* 0x0000000f0b087225 */ /* 0x000fc80007800006 */
[----:B------:R-:W-:-:S04]  /*0950*/  IMAD.WIDE.U32 R6, R11, R14, RZ ;  /* 0x0000000e0b067225 */ /* 0x000fc800078e00ff */
[----:B------:R-:W-:Y:S01]  /*0960*/  IMAD.X R11, RZ, RZ, RZ, P0 ;  /* 0x000000ffff0b7224 */ /* 0x000fe200000e06ff */
[----:B------:R-:W-:Y:S01]  /*0970*/  IADD3 RZ, P0, R7, R8, RZ ;  /* 0x0000000807ff7210 */ /* 0x000fe20007f1e0ff */
[----:B------:R-:W-:-:S04]  /*0980*/  IMAD.MOV.U32 R10, RZ, RZ, R9 ;  /* 0x000000ffff0a7224 */ /* 0x000fc800078e0009 */
[----:B------:R-:W-:-:S08]  /*0990*/  IMAD.WIDE.U32.X R6, R13, R15, R10, P0 ;  /* 0x0000000f0d067225 */ /* 0x000fd000000e040a */
.L_x_6:
[-CC-:B------:R-:W-:Y:S01]  /*09a0*/  SHF.R.U64 R147, R6, R0.reuse, R7.reuse ;  /* 0x0000000006937219 */ /* 0x180fe20000001207 */
[----:B------:R-:W0:Y:S01]  /*09b0*/  LDC R10, c[0x0][0x618] ;  /* 0x00018600ff0a7b82 */ /* 0x000e220000000800 */
[----:B------:R-:W-:Y:S01]  /*09c0*/  SHF.R.U32.HI R5, RZ, R0, R7 ;  /* 0x00000000ff057219 */ /* 0x000fe20000011607 */
[----:B------:R-:W-:Y:S01]  /*09d0*/  ULDC UR4, c[0x0][0x150] ;  /* 0x0000540000047ab9 */ /* 0x000fe20000000800 */
[----:B------:R-:W-:Y:S02]  /*09e0*/  IADD3 R9, P0, RZ, -R147, RZ ;  /* 0x80000093ff097210 */ /* 0x000fe40007f1e0ff */
[----:B------:R-:W-:-:S03]  /*09f0*/  I2FP.F32.U32 R0, R4 ;  /* 0x0000000400007245 */ /* 0x000fc60000201000 */
[----:B------:R-:W1:Y:S01]  /*0a00*/  LDC.64 R28, c[0x0][0x640] ;  /* 0x00019000ff1c7b82 */ /* 0x000e620000000a00 */
[----:B------:R-:W-:Y:S02]  /*0a10*/  IMAD.X R11, RZ, RZ, ~R5, P0 ;  /* 0x000000ffff0b7224 */ /* 0x000fe400000e0e05 */
[----:B------:R-:W-:Y:S01]  /*0a20*/  FMUL R0, R0, UR4 ;  /* 0x0000000400007c20 */ /* 0x000fe20008400000 */
[----:B------:R-:W-:Y:S01]  /*0a30*/  IMAD.WIDE.U32 R6, R9, R20, R16 ;  /* 0x0000001409067225 */ /* 0x000fe200078e0010 */
[----:B------:R-:W-:-:S03]  /*0a40*/  ULDC UR4, c[0x0][0x154] ;  /* 0x0000550000047ab9 */ /* 0x000fc60000000800 */
[----:B------:R-:W-:Y:S01]  /*0a50*/  IMAD R8, R11, R20, RZ ;  /* 0x000000140b087224 */ /* 0x000fe200078e02ff */
[----:B------:R-:W2:Y:S01]  /*0a60*/  LDC R5, c[0x0][0x144] ;  /* 0x00005100ff057b82 */ /* 0x000ea20000000800 */
[----:B------:R-:W3:Y:S02]  /*0a70*/  F2I.U32.TRUNC.NTZ R0, R0 ;  /* 0x0000000000007305 */ /* 0x000ee4000020f000 */
[----:B------:R-:W-:-:S04]  /*0a80*/  IMAD R9, R9, R21, R8 ;  /* 0x0000001509097224 */ /* 0x000fc800078e0208 */
[----:B------:R-:W-:Y:S01]  /*0a90*/  IMAD.IADD R7, R7, 0x1, R9 ;  /* 0x0000000107077824 */ /* 0x000fe200078e0209 */
[----:B------:R-:W4:Y:S01]  /*0aa0*/  LDC R12, c[0x0][0x608] ;  /* 0x00018200ff0c7b82 */ /* 0x000f220000000800 */
[----:B------:R-:W-:-:S03]  /*0ab0*/  IMAD.MOV.U32 R9, RZ, RZ, -0x1 ;  /* 0xffffffffff097424 */ /* 0x000fc600078e00ff */
[-CC-:B0-----:R-:W-:Y:S02]  /*0ac0*/  SHF.R.U64 R20, R6, R10.reuse, R7.reuse ;  /* 0x0000000a06147219 */ /* 0x181fe40000001207 */
[----:B------:R-:W-:Y:S02]  /*0ad0*/  I2FP.F32.U32 R6, R3 ;  /* 0x0000000300067245 */ /* 0x000fe40000201000 */
[----:B------:R-:W0:Y:S01]  /*0ae0*/  LDC R26, c[0x0][0x658] ;  /* 0x00019600ff1a7b82 */ /* 0x000e220000000800 */
[----:B-1----:R-:W-:Y:S01]  /*0af0*/  ISETP.NE.U32.AND P0, PT, R28, RZ, PT ;  /* 0x000000ff1c00720c */ /* 0x002fe20003f05070 */
[----:B---3--:R-:W-:Y:S01]  /*0b00*/  IMAD.MOV R8, RZ, RZ, -R0 ;  /* 0x000000ffff087224 */ /* 0x008fe200078e0a00 */
[----:B------:R-:W-:Y:S01]  /*0b10*/  SHF.R.U32.HI R7, RZ, R10, R7 ;  /* 0x0000000aff077219 */ /* 0x000fe20000011607 */
[----:B------:R-:W-:Y:S01]  /*0b20*/  FMUL R6, R6, UR4 ;  /* 0x0000000406067c20 */ /* 0x000fe20008400000 */
[----:B------:R-:W-:-:S03]  /*0b30*/  ISETP.NE.AND.EX P0, PT, R29, RZ, PT, P0 ;  /* 0x000000ff1d00720c */ /* 0x000fc60003f05300 */
[----:B------:R-:W1:Y:S01]  /*0b40*/  LDC R14, c[0x0][0x148] ;  /* 0x00005200ff0e7b82 */ /* 0x000e620000000800 */
[----:B--2---:R-:W-:-:S07]  /*0b50*/  IMAD R0, R5, R8, R4 ;  /* 0x0000000805007224 */ /* 0x004fce00078e0204 */
[----:B------:R-:W2:Y:S01]  /*0b60*/  LDC R24, c[0x0][0x600] ;  /* 0x00018000ff187b82 */ /* 0x000ea20000000800 */
[-CC-:B----4-:R-:W-:Y:S02]  /*0b70*/  SHF.R.U64 R30, R20, R12.reuse, R7.reuse ;  /* 0x0000000c141e7219 */ /* 0x190fe40000001207 */
[----:B------:R-:W-:Y:S01]  /*0b80*/  SHF.R.U32.HI R5, RZ, R12, R7 ;  /* 0x0000000cff057219 */ /* 0x000fe20000011607 */
[----:B------:R-:W-:Y:S01]  /*0b90*/  IMAD.MOV.U32 R7, RZ, RZ, 0x1 ;  /* 0x00000001ff077424 */ /* 0x000fe200078e00ff */
[----:B------:R3:W4:Y:S03]  /*0ba0*/  F2I.U32.TRUNC.NTZ R12, R6 ;  /* 0x00000006000c7305 */ /* 0x000726000020f000 */
[----:B------:R-:W1:Y:S01]  /*0bb0*/  LDC R15, c[0x0][0x648] ;  /* 0x00019200ff0f7b82 */ /* 0x000e620000000800 */
[-C--:B0-----:R-:W-:Y:S02]  /*0bc0*/  SHF.L.U32 R4, R9, R26.reuse, RZ ;  /* 0x0000001a09047219 */ /* 0x081fe400000006ff */
[----:B------:R-:W-:-:S02]  /*0bd0*/  SHF.R.U64 R32, R30, R26, R5 ;  /* 0x0000001a1e207219 */ /* 0x000fc40000001205 */
[----:B------:R-:W-:Y:S02]  /*0be0*/  LOP3.LUT R11, RZ, R4, RZ, 0x33, !PT ;  /* 0x00000004ff0b7212 */ /* 0x000fe400078e33ff */
[-C--:B------:R-:W-:Y:S01]  /*0bf0*/  SHF.R.U32.HI R5, RZ, R26.reuse, R5 ;  /* 0x0000001aff057219 */ /* 0x080fe20000011605 */
[----:B------:R-:W0:Y:S01]  /*0c00*/  LDC R21, c[0x0][0x638] ;  /* 0x00018e00ff157b82 */ /* 0x000e220000000800 */
[----:B------:R-:W-:Y:S01]  /*0c10*/  SHF.L.U32 R10, R7, R26, RZ ;  /* 0x0000001a070a7219 */ /* 0x000fe200000006ff */
[----:B------:R-:W-:-:S06]  /*0c20*/  IMAD.MOV.U32 R4, RZ, RZ, R32 ;  /* 0x000000ffff047224 */ /* 0x000fcc00078e0020 */
[----:B------:R-:W0:Y:S01]  /*0c30*/  LDC R146, c[0x0][0x610] ;  /* 0x00018400ff927b82 */ /* 0x000e220000000800 */
[----:B---34-:R-:W-:Y:S05]  /*0c40*/  @!P0 BRA `(.L_x_7) ;  /* 0x0000000000288947 */ /* 0x018fea0003800000 */
[----:B------:R-:W3:Y:S02]  /*0c50*/  LDC R9, c[0x0][0x64c] ;  /* 0x00019300ff097b82 */ /* 0x000ee40000000800 */
[----:B---3--:R-:W-:-:S05]  /*0c60*/  IADD3 R9, P0, R32, R9, RZ ;  /* 0x0000000920097210 */ /* 0x008fca0007f1e0ff */
        /* <DEDUP_REMOVED lines=8> */
.L_x_7:
[----:B-1----:R-:W-:Y:S01]  /*0cf0*/  SHF.R.U64 R4, R4, R15, R5 ;  /* 0x0000000f04047219 */ /* 0x002fe20000001205 */
[----:B--2---:R-:W-:Y:S01]  /*0d00*/  VIADD R5, R24, 0xffffffff ;  /* 0xffffffff18057836 */ /* 0x004fe20000000000 */
[----:B------:R-:W-:Y:S01]  /*0d10*/  LOP3.LUT R11, R30, R11, RZ, 0xc0, !PT ;  /* 0x0000000b1e0b7212 */ /* 0x000fe200078ec0ff */
[----:B------:R-:W-:Y:S02]  /*0d20*/  IMAD.MOV R12, RZ, RZ, -R12 ;  /* 0x000000ffff0c7224 */ /* 0x000fe400078e0a0c */
[----:B------:R-:W-:Y:S01]  /*0d30*/  IMAD.MOV R6, RZ, RZ, -R4 ;  /* 0x000000ffff067224 */ /* 0x000fe200078e0a04 */
[----:B------:R-:W-:Y:S01]  /*0d40*/  LOP3.LUT R5, R20, R5, RZ, 0xc0, !PT ;  /* 0x0000000514057212 */ /* 0x000fe200078ec0ff */
[----:B------:R-:W-:Y:S02]  /*0d50*/  @P3 IMAD R0, R14, R12, R3 ;  /* 0x0000000c0e003224 */ /* 0x000fe400078e0203 */
[----:B------:R-:W-:Y:S02]  /*0d60*/  IMAD R11, R10, R4, R11 ;  /* 0x000000040a0b7224 */ /* 0x000fe400078e020b */
[----:B0-----:R-:W-:-:S02]  /*0d70*/  IMAD R3, R6, R21, R32 ;  /* 0x0000001506037224 */ /* 0x001fc400078e0220 */
[----:B------:R-:W-:Y:S02]  /*0d80*/  IMAD R146, R11, R146, R0 ;  /* 0x000000920b927224 */ /* 0x000fe400078e0200 */
[----:B------:R-:W-:Y:S02]  /*0d90*/  IMAD R3, R3, R24, R5 ;  /* 0x0000001803037224 */ /* 0x000fe400078e0205 */
[----:B------:R-:W-:-:S03]  /*0da0*/  IMAD.MOV.U32 R0, RZ, RZ, 0x1 ;  /* 0x00000001ff007424 */ /* 0x000fc600078e00ff */
[----:B------:R-:W-:Y:S02]  /*0db0*/  SEL R148, R3, R146, !P3 ;  /* 0x0000009203947207 */ /* 0x000fe40005800000 */
[----:B------:R-:W-:-:S07]  /*0dc0*/  SEL R146, R146, R3, !P3 ;  /* 0x0000000392927207 */ /* 0x000fce0005800000 */
.L_x_5:
[----:B------:R-:W-:-:S08]  /*0dd0*/  NOP ;  /* 0x0000000000007918 */ /* 0x000fd00000000000 */
[----:B------:R-:W0:Y:S02]  /*0de0*/  USETMAXREG.TRY_ALLOC.CTAPOOL UP0, 0xe8 ;  /* 0x000000e8000079c8 */ /* 0x000e240008000600 */
[----:B0-----:R-:W-:-:S13]  /*0df0*/  PLOP3.LUT P0, PT, PT, PT, UP0, 0x80, 0x0 ;  /* 0x000000000000781c */ /* 0x001fda0003f0f008 */
[----:B------:R-:W-:Y:S05]  /*0e00*/  @!P0 BRA `(.L_x_5) ;  /* 0xfffffffc00f08947 */ /* 0x000fea000383ffff */
[----:B------:R-:W-:Y:S01]  /*0e10*/  ULDC.64 UR4, c[0x0][0x598] ;  /* 0x0001660000047ab9 */ /* 0x000fe20000000a00 */
[----:B------:R-:W-:Y:S01]  /*0e20*/  ULDC.64 UR56, c[0x0][0x208] ;  /* 0x0000820000387ab9 */ /* 0x000fe20000000a00 */
[----:B------:R-:W-:-:S04]  /*0e30*/  ISETP.NE.U32.AND P0, PT, RZ, UR4, PT ;  /* 0x00000004ff007c0c */ /* 0x000fc8000bf05070 */
[----:B------:R-:W-:-:S13]  /*0e40*/  ISETP.NE.AND.EX P0, PT, RZ, UR5, PT, P0 ;  /* 0x00000005ff007c0c */ /* 0x000fda000bf05300 */
[----:B------:R-:W-:Y:S05]  /*0e50*/  @!P0 BRA `(.L_x_8) ;  /* 0x00000000001c8947 */ /* 0x000fea0003800000 */
[----:B------:R-:W0:Y:S02]  /*0e60*/  LDC.64 R4, c[0x0][0x598] ;  /* 0x00016600ff047b82 */ /* 0x000e240000000a00 */
[----:B0-----:R-:W2:Y:S02]  /*0e70*/  LDG.E.64 R4, desc[UR56][R4.64] ;  /* 0x0000003804047981 */ /* 0x001ea4000c1e1b00 */
[----:B--2---:R-:W-:-:S04]  /*0e80*/  ISETP.NE.U32.AND P0, PT, R4, RZ, PT ;  /* 0x000000ff0400720c */ /* 0x004fc80003f05070 */
[----:B------:R-:W-:-:S13]  /*0e90*/  ISETP.NE.AND.EX P0, PT, R5, RZ, PT, P0 ;  /* 0x000000ff0500720c */ /* 0x000fda0003f05300 */
[----:B------:R-:W-:Y:S05]  /*0ea0*/  @!P0 BRA `(.L_x_8) ;  /* 0x0000000000088947 */ /* 0x000fea0003800000 */
[----:B------:R0:W5:Y:S01]  /*0eb0*/  LD.E R23, desc[UR56][R4.64] ;  /* 0x0000003804177980 */ /* 0x000162000c101900 */
[----:B------:R-:W-:Y:S05]  /*0ec0*/  BRA `(.L_x_9) ;  /* 0x0000000000247947 */ /* 0x000fea0003800000 */
.L_x_8:
[----:B------:R-:W-:Y:S02]  /*0ed0*/  ULDC.64 UR4, c[0x0][0x588] ;  /* 0x0001620000047ab9 */ /* 0x000fe40000000a00 */
[----:B------:R-:W-:-:S04]  /*0ee0*/  ISETP.NE.U32.AND P0, PT, RZ, UR4, PT ;  /* 0x00000004ff007c0c */ /* 0x000fc8000bf05070 */
[----:B------:R-:W-:-:S13]  /*0ef0*/  ISETP.NE.AND.EX P0, PT, RZ, UR5, PT, P0 ;  /* 0x00000005ff007c0c */ /* 0x000fda000bf05300 */
[----:B------:R-:W-:Y:S05]  /*0f00*/  @!P0 BRA `(.L_x_10) ;  /* 0x00000000000c8947 */ /* 0x000fea0003800000 */
[----:B------:R-:W0:Y:S02]  /*0f10*/  LDC.64 R4, c[0x0][0x588] ;  /* 0x00016200ff047b82 */ /* 0x000e240000000a00 */
[----:B0-----:R1:W5:Y:S01]  /*0f20*/  LDG.E R23, desc[UR56][R4.64] ;  /* 0x0000003804177981 */ /* 0x001362000c1e1900 */
[----:B------:R-:W-:Y:S05]  /*0f30*/  BRA `(.L_x_9) ;  /* 0x0000000000087947 */ /* 0x000fea0003800000 */
.L_x_10:
[----:B------:R-:W-:Y:S02]  /*0f40*/  ULDC UR4, c[0x0][0x580] ;  /* 0x0001600000047ab9 */ /* 0x000fe40000000800 */
[----:B------:R-:W-:-:S07]  /*0f50*/  IMAD.U32 R23, RZ, RZ, UR4 ;  /* 0x00000004ff177e24 */ /* 0x000fce000f8e00ff */
.L_x_9:
[----:B------:R-:W-:Y:S02]  /*0f60*/  ULDC.64 UR4, c[0x0][0x5a0] ;  /* 0x0001680000047ab9 */ /* 0x000fe40000000a00 */
[----:B------:R-:W-:-:S04]  /*0f70*/  ISETP.NE.U32.AND P0, PT, RZ, UR4, PT ;  /* 0x00000004ff007c0c */ /* 0x000fc8000bf05070 */
[----:B------:R-:W-:-:S13]  /*0f80*/  ISETP.NE.AND.EX P0, PT, RZ, UR5, PT, P0 ;  /* 0x00000005ff007c0c */ /* 0x000fda000bf05300 */
[----:B------:R-:W-:Y:S05]  /*0f90*/  @!P0 BRA `(.L_x_11) ;  /* 0x00000000001c8947 */ /* 0x000fea0003800000 */
[----:B01----:R-:W0:Y:S02]  /*0fa0*/  LDC.64 R4, c[0x0][0x5a0] ;  /* 0x00016800ff047b82 */ /* 0x003e240000000a00 */
[----:B0-----:R-:W2:Y:S02]  /*0fb0*/  LDG.E.64 R4, desc[UR56][R4.64] ;  /* 0x0000003804047981 */ /* 0x001ea4000c1e1b00 */
[----:B--2---:R-:W-:-:S04]  /*0fc0*/  ISETP.NE.U32.AND P0, PT, R4, RZ, PT ;  /* 0x000000ff0400720c */ /* 0x004fc80003f05070 */
[----:B------:R-:W-:-:S13]  /*0fd0*/  ISETP.NE.AND.EX P0, PT, R5, RZ, PT, P0 ;  /* 0x000000ff0500720c */ /* 0x000fda0003f05300 */
[----:B------:R-:W-:Y:S05]  /*0fe0*/  @!P0 BRA `(.L_x_11) ;  /* 0x0000000000088947 */ /* 0x000fea0003800000 */
[----:B------:R0:W5:Y:S01]  /*0ff0*/  LD.E R144, desc[UR56][R4.64] ;  /* 0x0000003804907980 */ /* 0x000162000c101900 */
[----:B------:R-:W-:Y:S05]  /*1000*/  BRA `(.L_x_12) ;  /* 0x0000000000247947 */ /* 0x000fea0003800000 */
.L_x_11:
[----:B------:R-:W-:Y:S02]  /*1010*/  ULDC.64 UR4, c[0x0][0x590] ;  /* 0x0001640000047ab9 */ /* 0x000fe40000000a00 */
[----:B------:R-:W-:-:S04]  /*1020*/  ISETP.NE.U32.AND P0, PT, RZ, UR4, PT ;  /* 0x00000004ff007c0c */ /* 0x000fc8000bf05070 */
[----:B------:R-:W-:-:S13]  /*1030*/  ISETP.NE.AND.EX P0, PT, RZ, UR5, PT, P0 ;  /* 0x00000005ff007c0c */ /* 0x000fda000bf05300 */
[----:B------:R-:W-:Y:S05]  /*1040*/  @!P0 BRA `(.L_x_13) ;  /* 0x00000000000c8947 */ /* 0x000fea0003800000 */
[----:B------:R-:W2:Y:S02]  /*1050*/  LDC.64 R144, c[0x0][0x590] ;  /* 0x00016400ff907b82 */ /* 0x000ea40000000a00 */
[----:B--2---:R2:W5:Y:S01]  /*1060*/  LDG.E R144, desc[UR56][R144.64] ;  /* 0x0000003890907981 */ /* 0x004562000c1e1900 */
[----:B------:R-:W-:Y:S05]  /*1070*/  BRA `(.L_x_12) ;  /* 0x0000000000087947 */ /* 0x000fea0003800000 */
.L_x_13:
[----:B------:R-:W-:Y:S02]  /*1080*/  ULDC UR4, c[0x0][0x584] ;  /* 0x0001610000047ab9 */ /* 0x000fe40000000800 */
[----:B------:R-:W-:-:S07]  /*1090*/  IMAD.U32 R144, RZ, RZ, UR4 ;  /* 0x00000004ff907e24 */ /* 0x000fce000f8e00ff */
.L_x_12:
[----:B------:R-:W-:-:S13]  /*10a0*/  LOP3.LUT P0, RZ, R0, 0xff, RZ, 0xc0, !PT ;  /* 0x000000ff00ff7812 */ /* 0x000fda000780c0ff */
[----:B------:R-:W-:Y:S05]  /*10b0*/  @!P0 EXIT ;  /* 0x000000000000894d */ /* 0x000fea0003800000 */
[----:B------:R-:W-:Y:S01]  /*10c0*/  ULDC UR4, c[0x0][0x28c] ;  /* 0x0000a30000047ab9 */ /* 0x000fe20000000800 */
[----:B--2---:R-:W-:Y:S01]  /*10d0*/  LOP3.LUT R145, R19, 0x1, RZ, 0xfc, !PT ;  /* 0x0000000113917812 */ /* 0x004fe200078efcff */
[----:B------:R-:W-:Y:S01]  /*10e0*/  UIADD3 UR4, UR4, 0xf, URZ ;  /* 0x0000000f04047890 */ /* 0x000fe2000fffe03f */
[----:B------:R-:W-:Y:S01]  /*10f0*/  UMOV UR38, URZ ;  /* 0x0000003f00267c82 */ /* 0x000fe20008000000 */
[----:B------:R-:W-:Y:S02]  /*1100*/  UMOV UR36, URZ ;  /* 0x0000003f00247c82 */ /* 0x000fe40008000000 */
[----:B------:R-:W-:-:S04]  /*1110*/  USHF.R.S32.HI UR5, URZ, 0x1f, UR4 ;  /* 0x0000001f3f057899 */ /* 0x000fc80008011404 */
[----:B------:R-:W-:-:S04]  /*1120*/  ULEA.HI UR5, UR5, UR4, URZ, 0x4 ;  /* 0x0000000405057291 */ /* 0x000fc8000f8f203f */
[----:B------:R-:W-:-:S12]  /*1130*/  USHF.R.S32.HI UR39, URZ, 0x4, UR5 ;  /* 0x000000043f277899 */ /* 0x000fd80008011405 */
.L_x_271:
[----:B------:R-:W-:Y:S01]  /*1140*/  LOP3.LUT R0, R18, 0x80, RZ, 0xc0, !PT ;  /* 0x0000008012007812 */ /* 0x000fe200078ec0ff */
[----:B--2---:R-:W2:Y:S01]  /*1150*/  S2UR UR6, SR_CgaCtaId ;  /* 0x00000000000679c3 */ /* 0x004ea20000008800 */
[----:B------:R-:W-:Y:S02]  /*1160*/  UMOV UR37, 0x400 ;  /* 0x0000040000257882 */ /* 0x000fe40000000000 */
[----:B------:R-:W-:-:S06]  /*1170*/  SHF.R.U32.HI R0, RZ, 0x7, R0 ;  /* 0x00000007ff007819 */ /* 0x000fcc0000011600 */
[----:B---3--:R-:W3:Y:S01]  /*1180*/  SHFL.IDX PT, R0, R0, RZ, 0x1f ;  /* 0x00001fff00007589 */ /* 0x008ee200000e0000 */
[----:B--2---:R-:W-:Y:S01]  /*1190*/  ULEA UR37, UR6, UR37, 0x18 ;  /* 0x0000002506257291 */ /* 0x004fe2000f8ec03f */
[----:B---3--:R-:W-:-:S13]  /*11a0*/  R2UR UR4, R0 ;  /* 0x00000000000472ca */ /* 0x008fda00000e0000 */
[----:B------:R-:W-:-:S04]  /*11b0*/  ULEA.HI UR5, UR4, UR4, URZ, 0x1 ;  /* 0x0000000404057291 */ /* 0x000fc8000f8f083f */
[----:B------:R-:W-:-:S04]  /*11c0*/  ULOP3.LUT UR5, UR5, 0x1ffffe, URZ, 0xc0, !UPT ;  /* 0x001ffffe05057892 */ /* 0x000fc8000f8ec03f */
[----:B------:R-:W-:-:S03]  /*11d0*/  UIADD3 UR5, UR4, -UR5, URZ ;  /* 0x8000000504057290 */ /* 0x000fc6000fffe03f */
[----:B------:R-:W-:Y:S01]  /*11e0*/  ULDC UR4, c[0x0][0x28c] ;  /* 0x0000a30000047ab9 */ /* 0x000fe20000000800 */
[----:B------:R-:W-:Y:S01]  /*11f0*/  ULEA UR5, UR5, UR37, 0xb ;  /* 0x0000002505057291 */ /* 0x000fe2000f8e583f */
[----:B------:R-:W-:-:S03]  /*1200*/  ISETP.LT.AND P0, PT, RZ, UR4, PT ;  /* 0x00000004ff007c0c */ /* 0x000fc6000bf01270 */
[----:B------:R-:W-:-:S04]  /*1210*/  UIADD3 UR5, UR5, 0x200, URZ ;  /* 0x0000020005057890 */ /* 0x000fc8000fffe03f */
[----:B------:R-:W-:-:S04]  /*1220*/  USHF.R.U32.HI UR5, URZ, 0x4, UR5 ;  /* 0x000000043f057899 */ /* 0x000fc80008011605 */
[----:B------:R-:W-:Y:S02]  /*1230*/  ULOP3.LUT UR59, UR5, 0x3fff, URZ, 0xc0, !UPT ;  /* 0x00003fff053b7892 */ /* 0x000fe4000f8ec03f */
[----:B-1--4-:R-:W-:Y:S10]  /*1240*/  @P0 BRA `(.L_x_14) ;  /* 0x0000000000400947 */ /* 0x012ff40003800000 */
[----:B------:R-:W-:Y:S01]  /*1250*/  MOV R0, 0x0 ;  /* 0x0000000000007802 */ /* 0x000fe20000000f00 */
[----:B------:R-:W-:Y:S01]  /*1260*/  ULDC.64 UR4, c[0x4][0x68] ;  /* 0x01001a0000047ab9 */ /* 0x000fe20000000a00 */
[----:B------:R-:W-:Y:S01]  /*1270*/  ULDC.64 UR6, c[0x4][0x8] ;  /* 0x0100020000067ab9 */ /* 0x000fe20000000a00 */
[----:B01----:R-:W-:Y:S01]  /*1280*/  IMAD.U32 R4, RZ, RZ, UR4 ;  /* 0x00000004ff047e24 */ /* 0x003fe2000f8e00ff */
[----:B------:R0:W1:Y:S01]  /*1290*/  LDC.64 R14, c[0x4][R0] ;  /* 0x01000000000e7b82 */ /* 0x0000620000000a00 */
[----:B------:R-:W-:Y:S01]  /*12a0*/  IMAD.U32 R5, RZ, RZ, UR5 ;  /* 0x00000005ff057e24 */ /* 0x000fe2000f8e00ff */
[----:B------:R-:W-:Y:S01]  /*12b0*/  ULDC.64 UR4, c[0x4][0x70] ;  /* 0x01001c0000047ab9 */ /* 0x000fe20000000a00 */
[----:B------:R-:W-:Y:S02]  /*12c0*/  IMAD.U32 R10, RZ, RZ, UR6 ;  /* 0x00000006ff0a7e24 */ /* 0x000fe4000f8e00ff */
[----:B------:R-:W-:Y:S02]  /*12d0*/  IMAD.U32 R6, RZ, RZ, UR4 ;  /* 0x00000004ff067e24 */ /* 0x000fe4000f8e00ff */
[----:B------:R-:W-:-:S02]  /*12e0*/  IMAD.U32 R7, RZ, RZ, UR5 ;  /* 0x00000005ff077e24 */ /* 0x000fc4000f8e00ff */
[----:B------:R-:W-:Y:S02]  /*12f0*/  IMAD.U32 R11, RZ, RZ, UR7 ;  /* 0x00000007ff0b7e24 */ /* 0x000fe4000f8e00ff */
[----:B------:R-:W-:Y:S02]  /*1300*/  IMAD.MOV.U32 R8, RZ, RZ, 0x1e1 ;  /* 0x000001e1ff087424 */ /* 0x000fe400078e00ff */
[----:B------:R-:W-:Y:S02]  /*1310*/  IMAD.MOV.U32 R12, RZ, RZ, 0x1 ;  /* 0x00000001ff0c7424 */ /* 0x000fe400078e00ff */
[----:B0-----:R-:W-:-:S07]  /*1320*/  IMAD.MOV.U32 R13, RZ, RZ, RZ ;  /* 0x000000ffff0d7224 */ /* 0x001fce00078e00ff */
[----:B------:R-:W-:-:S07]  /*1330*/  LEPC R20, `(.L_x_14) ;  /* 0x000000001014794e */ /* 0x000fce0000000000 */
[----:B-1---5:R-:W-:Y:S05]  /*1340*/  CALL.ABS.NOINC R14 ;  /* 0x000000000e007343 */ /* 0x022fea0003c00000 */
.L_x_14:
[----:B------:R-:W-:-:S13]  /*1350*/  ISETP.NE.AND P0, PT, R145, 0x3, PT ;  /* 0x000000039100780c */ /* 0x000fda0003f05270 */
[----:B------:R-:W-:Y:S05]  /*1360*/  @!P0 BRA `(.L_x_15) ;  /* 0x0000000000048947 */ /* 0x000fea0003800000 */
[----:B------:R-:W-:Y:S01]  /*1370*/  BPT.TRAP 0x1 ;  /* 0x000000040000795c */ /* 0x000fe20000300000 */
.L_x_15:
[----:B------:R-:W-:Y:S02]  /*1380*/  IMAD.U32 R3, RZ, RZ, UR36 ;  /* 0x00000024ff037e24 */ /* 0x000fe4000f8e00ff */
[----:B------:R-:W-:-:S03]  /*1390*/  IMAD.U32 R0, RZ, RZ, UR38 ;  /* 0x00000026ff007e24 */ /* 0x000fc6000f8e00ff */
[----:B------:R-:W-:Y:S02]  /*13a0*/  LEA R3, R3, UR37, 0x3 ;  /* 0x0000002503037c11 */ /* 0x000fe4000f8e18ff */
[----:B------:R-:W-:-:S04]  /*13b0*/  SHF.L.U32 R0, R0, 0x1f, RZ ;  /* 0x0000001f00007819 */ /* 0x000fc800000006ff */
[----:B------:R2:W3:Y:S01]  /*13c0*/  SYNCS.PHASECHK.TRANS64.TRYWAIT P1, [R3+URZ], R0 ;  /* 0x00000000030075a7 */ /* 0x0004e2000802017f */
[----:B------:R-:W-:Y:S05]  /*13d0*/  @!P0 BRA `(.L_x_16) ;  /* 0x0000000000048947 */ /* 0x000fea0003800000 */
[----:B------:R-:W-:Y:S01]  /*13e0*/  BPT.TRAP 0x1 ;  /* 0x000000040000795c */ /* 0x000fe20000300000 */
.L_x_16:
[----:B---3--:R-:W-:Y:S05]  /*13f0*/  @P1 BRA `(.L_x_17) ;  /* 0x0000000000081947 */ /* 0x008fea0003800000 */
[----:B------:R-:W3:Y:S02]  /*1400*/  SYNCS.PHASECHK.TRANS64.TRYWAIT P1, [R3+URZ], R0 ;  /* 0x00000000030075a7 */ /* 0x000ee4000802017f */
[----:B---3--:R-:W-:Y:S05]  /*1410*/  @!P1 BRA `(.L_x_18) ;  /* 0x000000b400049947 */ /* 0x008fea0003800000 */
.L_x_17:
[----:B------:R-:W-:-:S04]  /*1420*/  UISETP.LT.AND UP0, UPT, UR39, 0x1, UPT ;  /* 0x000000012700788c */ /* 0x000fc8000bf01270 */
[----:B------:R-:W-:-:S06]  /*1430*/  USEL UR4, UR39, 0x1, UP0 ;  /* 0x0000000127047887 */ /* 0x000fcc0008000000 */
[----:B--23--:R-:W-:Y:S01]  /*1440*/  IMAD.U32 R0, RZ, RZ, UR4 ;  /* 0x00000004ff007e24 */ /* 0x00cfe2000f8e00ff */
[----:B------:R-:W-:Y:S05]  /*1450*/  WARPSYNC.ALL ;  /* 0x0000000000007948 */ /* 0x000fea0003800000 */
[----:B------:R-:W-:-:S04]  /*1460*/  IADD3 R0, -R0, UR39, RZ ;  /* 0x0000002700007c10 */ /* 0x000fc8000fffe1ff */
[----:B------:R-:W-:Y:S01]  /*1470*/  ISETP.GE.AND P1, PT, R0, 0x1, PT ;  /* 0x000000010000780c */ /* 0x000fe20003f26270 */
[----:B------:R-:W-:Y:S01]  /*1480*/  UIADD3 UR4, UR37, 0x13200, URZ ;  /* 0x0001320025047890 */ /* 0x000fe2000fffe03f */
[----:B------:R-:W-:Y:S01]  /*1490*/  WARPGROUP.ARRIVE ;  /* 0x00000000000079c5 */ /* 0x000fe20000000000 */
[----:B------:R-:W-:Y:S02]  /*14a0*/  ULOP3.LUT UR59, UR59, 0x10000, URZ, 0xfc, !UPT ;  /* 0x000100003b3b7892 */ /* 0x000fe4000f8efc3f */
[----:B------:R-:W-:Y:S02]  /*14b0*/  USHF.R.U32.HI UR4, URZ, 0x4, UR4 ;  /* 0x000000043f047899 */ /* 0x000fe40008011604 */
[----:B------:R-:W-:Y:S02]  /*14c0*/  ULEA UR52, UR36, UR59, 0x8 ;  /* 0x0000003b24347291 */ /* 0x000fe4000f8e403f */
[----:B------:R-:W-:Y:S01]  /*14d0*/  ULOP3.LUT UR4, UR4, 0x3fff, URZ, 0xc0, !UPT ;  /* 0x00003fff04047892 */ /* 0x000fe2000f8ec03f */
[----:B------:R-:W-:Y:S01]  /*14e0*/  UMOV UR53, 0xc0000010 ;  /* 0xc000001000357882 */ /* 0x000fe20000000000 */
[----:B------:R-:W-:-:S02]  /*14f0*/  UMOV UR55, 0xc0000010 ;  /* 0xc000001000377882 */ /* 0x000fc40000000000 */
[----:B------:R-:W-:Y:S01]  /*1500*/  ULOP3.LUT UR58, UR4, 0x10000, URZ, 0xfc, !UPT ;  /* 0x00010000043a7892 */ /* 0x000fe2000f8efc3f */
[----:B------:R-:W-:Y:S02]  /*1510*/  UMOV UR5, UR53 ;  /* 0x0000003500057c82 */ /* 0x000fe40008000000 */
[----:B------:R-:W-:Y:S01]  /*1520*/  UMOV UR4, UR52 ;  /* 0x0000003400047c82 */ /* 0x000fe20008000000 */
[----:B------:R-:W-:Y:S01]  /*1530*/  UIMAD UR54, UR36, 0x1e0, UR58 ;  /* 0x000001e0243678a4 */ /* 0x000fe2000f8e023a */
[----:B------:R-:W-:Y:S01]  /*1540*/  UMOV UR7, 0xc0000010 ;  /* 0xc000001000077882 */ /* 0x000fe20000000000 */
[----:B------:R-:W-:Y:S02]  /*1550*/  UMOV UR8, UR52 ;  /* 0x0000003400087c82 */ /* 0x000fe40008000000 */
[----:B------:R-:W-:Y:S02]  /*1560*/  UIADD3 UR6, UR54, 0x20, URZ ;  /* 0x0000002036067890 */ /* 0x000fe4000fffe03f */
[----:B------:R-:W-:Y:S01]  /*1570*/  UIADD3 UR10, UR54, 0x40, URZ ;  /* 0x00000040360a7890 */ /* 0x000fe2000fffe03f */
[----:B------:R-:W-:-:S02]  /*1580*/  UMOV UR9, UR53 ;  /* 0x0000003500097c82 */ /* 0x000fc40008000000 */
[----:B------:R-:W-:Y:S01]  /*1590*/  HGMMA.64x16x16.F32 R136, gdesc[UR52], RZ, !UPT, gsb0 ;  /* 0x00200000348879f0 */ /* 0x000fe2000c0008ff */
[----:B------:R-:W-:Y:S01]  /*15a0*/  UMOV UR11, 0xc0000010 ;  /* 0xc0000010000b7882 */ /* 0x000fe20000000000 */
[----:B------:R-:W-:Y:S01]  /*15b0*/  UIADD3 UR14, UR54, 0x60, URZ ;  /* 0x00000060360e7890 */ /* 0x000fe2000fffe03f */
[----:B------:R-:W-:Y:S01]  /*15c0*/  UMOV UR12, UR52 ;  /* 0x00000034000c7c82 */ /* 0x000fe20008000000 */
[----:B------:R-:W-:Y:S01]  /*15d0*/  UMOV UR13, UR53 ;  /* 0x00000035000d7c82 */ /* 0x000fe20008000000 */
        /* <DEDUP_REMOVED lines=33> */
[----:B------:R-:W-:Y:S01]  /*17f0*/  UMOV UR55, 0xc0000010 ;  /* 0xc000001000377882 */ /* 0x000fe20000000000 */
[----:B------:R-:W-:-:S02]  /*1800*/  WARPGROUP.DEPBAR.LE gsb0, 0x0 ;  /* 0x00008000000079c5 */ /* 0x000fc40000010000 */
[----:B------:R-:W-:-:S06]  /*1810*/  WARPGROUP.ARRIVE ;  /* 0x00000000000079c5 */ /* 0x000fcc0000000000 */
[----:B------:R-:W-:Y:S01]  /*1820*/  HGMMA.64x16x16.F32 R128, gdesc[UR4], RZ, !UPT, gsb0 ;  /* 0x00200000048079f0 */ /* 0x000fe2000c0008ff */
[----:B------:R-:W-:Y:S02]  /*1830*/  UIADD3 UR4, UR54, 0x180, URZ ;  /* 0x0000018036047890 */ /* 0x000fe4000fffe03f */
[----:B------:R-:W-:Y:S02]  /*1840*/  UIADD3 UR5, UR54, 0x1a0, URZ ;  /* 0x000001a036057890 */ /* 0x000fe4000fffe03f */
[----:B------:R-:W-:-:S03]  /*1850*/  UIADD3 UR6, UR54, 0x1c0, URZ ;  /* 0x000001c036067890 */ /* 0x000fc6000fffe03f */
[----:B------:R-:W-:Y:S01]  /*1860*/  UMOV UR54, UR4 ;  /* 0x0000000400367c82 */ /* 0x000fe20008000000 */
[----:B------:R-:W-:Y:S02]  /*1870*/  WARPGROUP.DEPBAR.LE gsb0, 0x0 ;  /* 0x00008000000079c5 */ /* 0x000fe40000010000 */
[----:B------:R-:W-:-:S06]  /*1880*/  WARPGROUP.ARRIVE ;  /* 0x00000000000079c5 */ /* 0x000fcc0000000000 */
[----:B------:R-:W-:Y:S03]  /*1890*/  HGMMA.64x16x16.F32 R120, gdesc[UR8], RZ, !UPT, gsb0 ;  /* 0x00200000087879f0 */ /* 0x000fe6000c0008ff */
        /* <DEDUP_REMOVED lines=29> */
[----:B------:R-:W-:Y:S01]  /*1a70*/  HGMMA.64x16x16.F32 R40, gdesc[UR52], RZ, !UPT, gsb0 ;  /* 0x00200000342879f0 */ /* 0x000fe2000c0008ff */
[----:B------:R-:W-:Y:S01]  /*1a80*/  UMOV UR54, UR5 ;  /* 0x0000000500367c82 */ /* 0x000fe20008000000 */
[----:B------:R-:W-:Y:S01]  /*1a90*/  UMOV UR55, 0xc0000010 ;  /* 0xc000001000377882 */ /* 0x000fe20000000000 */
[----:B------:R-:W-:Y:S02]  /*1aa0*/  WARPGROUP.DEPBAR.LE gsb0, 0x0 ;  /* 0x00008000000079c5 */ /* 0x000fe40000010000 */
[----:B------:R-:W-:-:S06]  /*1ab0*/  WARPGROUP.ARRIVE ;  /* 0x00000000000079c5 */ /* 0x000fcc0000000000 */
[----:B------:R-:W-:Y:S01]  /*1ac0*/  HGMMA.64x16x16.F32 R32, gdesc[UR52], RZ, !UPT, gsb0 ;  /* 0x00200000342079f0 */ /* 0x000fe2000c0008ff */
[----:B------:R-:W-:Y:S01]  /*1ad0*/  UMOV UR54, UR6 ;  /* 0x0000000600367c82 */ /* 0x000fe20008000000 */
[----:B------:R-:W-:Y:S01]  /*1ae0*/  UMOV UR55, 0xc0000010 ;  /* 0xc000001000377882 */ /* 0x000fe20000000000 */
[----:B------:R-:W-:Y:S02]  /*1af0*/  WARPGROUP.DEPBAR.LE gsb0, 0x0 ;  /* 0x00008000000079c5 */ /* 0x000fe40000010000 */
[----:B------:R-:W-:-:S06]  /*1b00*/  WARPGROUP.ARRIVE ;  /* 0x00000000000079c5 */ /* 0x000fcc0000000000 */
[----:B------:R-:W-:Y:S03]  /*1b10*/  HGMMA.64x16x16.F32 R24, gdesc[UR52], RZ, !UPT, gsb0 ;  /* 0x00200000341879f0 */ /* 0x000fe6000c0008ff */
[----:B------:R-:W-:Y:S02]  /*1b20*/  WARPGROUP.DEPBAR.LE gsb0, 0x0 ;  /* 0x00008000000079c5 */ /* 0x000fe40000010000 */
[----:B------:R-:W-:Y:S05]  /*1b30*/  @!P1 BRA `(.L_x_19) ;  /* 0x0000000800089947 */ /* 0x000fea0003800000 */
[----:B------:R-:W-:Y:S01]  /*1b40*/  UIADD3 UR4, UR36, 0x1, URZ ;  /* 0x0000000124047890 */ /* 0x000fe2000fffe03f */
[----:B------:R-:W-:-:S03]  /*1b50*/  IMAD.MOV.U32 R3, RZ, RZ, R0 ;  /* 0x000000ffff037224 */ /* 0x000fc600078e0000 */
[----:B------:R-:W-:-:S04]  /*1b60*/  UISETP.NE.AND UP0, UPT, UR4, 0x13, UPT ;  /* 0x000000130400788c */ /* 0x000fc8000bf05270 */
[----:B------:R-:W-:Y:S02]  /*1b70*/  USEL UR5, URZ, 0x1, UP0 ;  /* 0x000000013f057887 */ /* 0x000fe40008000000 */
[----:B------:R-:W-:Y:S02]  /*1b80*/  USEL UR4, UR4, URZ, UP0 ;  /* 0x0000003f04047287 */ /* 0x000fe40008000000 */
[----:B------:R-:W-:-:S06]  /*1b90*/  ULOP3.LUT UR5, UR38, UR5, URZ, 0x3c, !UPT ;  /* 0x0000000526057292 */ /* 0x000fcc000f8e3c3f */
[----:B------:R-:W-:Y:S01]  /*1ba0*/  IMAD.U32 R6, RZ, RZ, UR5 ;  /* 0x00000005ff067e24 */ /* 0x000fe2000f8e00ff */
[----:B------:R-:W-:-:S06]  /*1bb0*/  UMOV UR5, UR36 ;  /* 0x0000002400057c82 */ /* 0x000fcc0008000000 */
.L_x_26:
[----:B------:R-:W-:Y:S05]  /*1bc0*/  @!P0 BRA `(.L_x_20) ;  /* 0x0000000000048947 */ /* 0x000fea0003800000 */
[----:B------:R-:W-:Y:S01]  /*1bd0*/  BPT.TRAP 0x1 ;  /* 0x000000040000795c */ /* 0x000fe20000300000 */
.L_x_20:
[----:B------:R-:W-:Y:S01]  /*1be0*/  ULEA UR6, UR4, UR37, 0x3 ;  /* 0x0000002504067291 */ /* 0x000fe2000f8e183f */
[----:B01----:R-:W-:-:S08]  /*1bf0*/  SHF.L.U32 R4, R6, 0x1f, RZ ;  /* 0x0000001f06047819 */ /* 0x003fd000000006ff */
[----:B------:R0:W1:Y:S01]  /*1c00*/  SYNCS.PHASECHK.TRANS64.TRYWAIT P1, [UR6], R4 ;  /* 0x00000004ff0075a7 */ /* 0x0000620008020146 */
[----:B------:R-:W-:Y:S05]  /*1c10*/  @!P0 BRA `(.L_x_21) ;  /* 0x0000000000048947 */ /* 0x000fea0003800000 */
[----:B------:R-:W-:Y:S01]  /*1c20*/  BPT.TRAP 0x1 ;  /* 0x000000040000795c */ /* 0x000fe20000300000 */
.L_x_21:
[----:B-1----:R-:W-:Y:S05]  /*1c30*/  @P1 BRA `(.L_x_22) ;  /* 0x0000000000081947 */ /* 0x002fea0003800000 */
[----:B------:R-:W1:Y:S02]  /*1c40*/  SYNCS.PHASECHK.TRANS64.TRYWAIT P1, [UR6], R4 ;  /* 0x00000004ff0075a7 */ /* 0x000e640008020146 */
[----:B-1----:R-:W-:Y:S05]  /*1c50*/  @!P1 BRA `(.L_x_23) ;  /* 0x000000ac00089947 */ /* 0x002fea0003800000 */
.L_x_22:
[----:B------:R-:W-:Y:S01]  /*1c60*/  ULEA UR8, UR4, UR59, 0x8 ;  /* 0x0000003b04087291 */ /* 0x000fe2000f8e403f */
[----:B------:R-:W-:Y:S01]  /*1c70*/  WARPGROUP.ARRIVE ;  /* 0x00000000000079c5 */ /* 0x000fe20000000000 */
[----:B------:R-:W-:Y:S01]  /*1c80*/  UIMAD UR6, UR4, 0x1e0, UR58 ;  /* 0x000001e0040678a4 */ /* 0x000fe2000f8e023a */
[----:B------:R-:W-:Y:S01]  /*1c90*/  UMOV UR9, 0xc0000010 ;  /* 0xc000001000097882 */ /* 0x000fe20000000000 */
[----:B------:R-:W-:Y:S02]  /*1ca0*/  UMOV UR11, 0xc0000010 ;  /* 0xc0000010000b7882 */ /* 0x000fe40000000000 */
[----:B------:R-:W-:Y:S02]  /*1cb0*/  UIADD3 UR7, UR6, 0x20, URZ ;  /* 0x0000002006077890 */ /* 0x000fe4000fffe03f */
[----:B------:R-:W-:Y:S02]  /*1cc0*/  UIADD3 UR12, UR6, 0x40, URZ ;  /* 0x00000040060c7890 */ /* 0x000fe4000fffe03f */
[----:B------:R-:W-:Y:S01]  /*1cd0*/  UMOV UR10, UR6 ;  /* 0x00000006000a7c82 */ /* 0x000fe20008000000 */
[----:B------:R-:W-:Y:S01]  /*1ce0*/  UIADD3 UR13, UR6, 0x60, URZ ;  /* 0x00000060060d7890 */ /* 0x000fe2000fffe03f */
[----:B------:R-:W-:Y:S01]  /*1cf0*/  HGMMA.64x16x16.F32 R136, gdesc[UR8], R136, gsb0 ;  /* 0x00200000088879f0 */ /* 0x000fe20008000888 */
[----:B------:R-:W-:Y:S01]  /*1d00*/  UMOV UR10, UR7 ;  /* 0x00000007000a7c82 */ /* 0x000fe20008000000 */
[----:B------:R-:W-:Y:S01]  /*1d10*/  UMOV UR11, 0xc0000010 ;  /* 0xc0000010000b7882 */ /* 0x000fe20000000000 */
[----:B------:R-:W-:Y:S01]  /*1d20*/  UIADD3 UR7, UR6, 0x80, URZ ;  /* 0x0000008006077890 */ /* 0x000fe2000fffe03f */
[----:B------:R-:W-:-:S02]  /*1d30*/  WARPGROUP.DEPBAR.LE gsb0, 0x0 ;  /* 0x00008000000079c5 */ /* 0x000fc40000010000 */
[----:B------:R-:W-:-:S06]  /*1d40*/  WARPGROUP.ARRIVE ;  /* 0x00000000000079c5 */ /* 0x000fcc0000000000 */
[----:B------:R-:W-:Y:S01]  /*1d50*/  HGMMA.64x16x16.F32 R128, gdesc[UR8], R128, gsb0 ;  /* 0x00200000088079f0 */ /* 0x000fe20008000880 */
[----:B------:R-:W-:Y:S01]  /*1d60*/  UMOV UR10, UR12 ;  /* 0x0000000c000a7c82 */ /* 0x000fe20008000000 */
[----:B------:R-:W-:Y:S01]  /*1d70*/  UMOV UR11, 0xc0000010 ;  /* 0xc0000010000b7882 */ /* 0x000fe20000000000 */
[----:B------:R-:W-:Y:S01]  /*1d80*/  UIADD3 UR12, UR6, 0xa0, URZ ;  /* 0x000000a0060c7890 */ /* 0x000fe2000fffe03f */
[----:B------:R-:W-:Y:S02]  /*1d90*/  WARPGROUP.DEPBAR.LE gsb0, 0x0 ;  /* 0x00008000000079c5 */ /* 0x000fe40000010000 */
        /* <DEDUP_REMOVED lines=46> */
[----:B------:R-:W-:Y:S02]  /*2080*/  UIADD3 UR7, UR6, 0x1a0, URZ ;  /* 0x000001a006077890 */ /* 0x000fe4000fffe03f */
[----:B------:R-:W-:Y:S01]  /*2090*/  UIADD3 UR6, UR6, 0x1c0, URZ ;  /* 0x000001c006067890 */ /* 0x000fe2000fffe03f */
[----:B------:R-:W-:Y:S02]  /*20a0*/  WARPGROUP.DEPBAR.LE gsb0, 0x0 ;  /* 0x00008000000079c5 */ /* 0x000fe40000010000 */
[----:B------:R-:W-:-:S06]  /*20b0*/  WARPGROUP.ARRIVE ;  /* 0x00000000000079c5 */ /* 0x000fcc0000000000 */
[----:B------:R-:W-:Y:S01]  /*20c0*/  HGMMA.64x16x16.F32 R56, gdesc[UR8], R56, gsb0 ;  /* 0x00200000083879f0 */ /* 0x000fe20008000838 */
[----:B------:R-:W-:Y:S01]  /*20d0*/  UMOV UR10, UR12 ;  /* 0x0000000c000a7c82 */ /* 0x000fe20008000000 */
[----:B------:R-:W-:Y:S01]  /*20e0*/  UMOV UR11, 0xc0000010 ;  /* 0xc0000010000b7882 */ /* 0x000fe20000000000 */
        /* <DEDUP_REMOVED lines=17> */
[----:B------:R-:W-:Y:S03]  /*2200*/  HGMMA.64x16x16.F32 R24, gdesc[UR8], R24, gsb0 ;  /* 0x00200000081879f0 */ /* 0x000fe60008000818 */
[----:B------:R-:W-:Y:S02]  /*2210*/  WARPGROUP.DEPBAR.LE gsb0, 0x0 ;  /* 0x00008000000079c5 */ /* 0x000fe40000010000 */
[----:B------:R-:W-:Y:S05]  /*2220*/  @!P0 BRA `(.L_x_24) ;  /* 0x0000000000048947 */ /* 0x000fea0003800000 */
[----:B------:R-:W-:Y:S01]  /*2230*/  BPT.TRAP 0x1 ;  /* 0x000000040000795c */ /* 0x000fe20000300000 */
.L_x_24:
[----:B------:R-:W-:Y:S01]  /*2240*/  ULEA UR6, UR5, UR37, 0x3 ;  /* 0x0000002505067291 */ /* 0x000fe2000f8e183f */
[----:B------:R-:W-:-:S03]  /*2250*/  ISETP.GT.U32.AND P1, PT, R19, 0x1, PT ;  /* 0x000000011300780c */ /* 0x000fc60003f24070 */
[----:B------:R-:W-:-:S04]  /*2260*/  UIADD3 UR6, UR6, 0x98, URZ ;  /* 0x0000009806067890 */ /* 0x000fc8000fffe03f */
[----:B------:R-:W-:-:S09]  /*2270*/  UPRMT UR6, URZ, 0x654, UR6 ;  /* 0x000006543f067896 */ /* 0x000fd20008000006 */
[----:B------:R-:W-:Y:S01]  /*2280*/  SYNCS.ARRIVE.TRANS64.RED.A1T0 RZ, [UR6], RZ ;  /* 0x000000ffffff79a7 */ /* 0x000fe20008100406 */
[----:B------:R-:W-:Y:S05]  /*2290*/  @P1 BRA `(.L_x_25) ;  /* 0x0000000000041947 */ /* 0x000fea0003800000 */
[----:B------:R-:W-:Y:S01]  /*22a0*/  BPT.TRAP 0x1 ;  /* 0x000000040000795c */ /* 0x000fe20000300000 */
.L_x_25:
[----:B------:R-:W-:Y:S01]  /*22b0*/  UIADD3 UR4, UR4, 0x1, URZ ;  /* 0x0000000104047890 */ /* 0x000fe2000fffe03f */
[C---:B------:R-:W-:Y:S01]  /*22c0*/  ISETP.GT.AND P1, PT, R3.reuse, 0x1, PT ;  /* 0x000000010300780c */ /* 0x040fe20003f24270 */
[----:B------:R-:W-:Y:S01]  /*22d0*/  UIADD3 UR5, UR5, 0x1, URZ ;  /* 0x0000000105057890 */ /* 0x000fe2000fffe03f */
[----:B------:R-:W-:Y:S01]  /*22e0*/  VIADD R3, R3, 0xffffffff ;  /* 0xffffffff03037836 */ /* 0x000fe20000000000 */
[----:B------:R-:W-:Y:S02]  /*22f0*/  UISETP.NE.AND UP0, UPT, UR4, 0x13, UPT ;  /* 0x000000130400788c */ /* 0x000fe4000bf05270 */
[----:B------:R-:W-:Y:S02]  /*2300*/  UISETP.NE.AND UP1, UPT, UR5, 0x13, UPT ;  /* 0x000000130500788c */ /* 0x000fe4000bf25270 */
[----:B------:R-:W-:Y:S02]  /*2310*/  USEL UR6, URZ, 0x1, UP0 ;  /* 0x000000013f067887 */ /* 0x000fe40008000000 */
[----:B------:R-:W-:-:S02]  /*2320*/  USEL UR4, UR4, URZ, UP0 ;  /* 0x0000003f04047287 */ /* 0x000fc40008000000 */
[----:B------:R-:W-:Y:S02]  /*2330*/  USEL UR5, UR5, URZ, UP1 ;  /* 0x0000003f05057287 */ /* 0x000fe40008800000 */
[----:B------:R-:W-:Y:S01]  /*2340*/  LOP3.LUT R6, R6, UR6, RZ, 0x3c, !PT ;  /* 0x0000000606067c12 */ /* 0x000fe2000f8e3cff */
[----:B------:R-:W-:Y:S09]  /*2350*/  @P1 BRA `(.L_x_26) ;  /* 0xfffffff800181947 */ /* 0x000ff2000383ffff */
.L_x_19:
[----:B------:R-:W2:Y:S02]  /*2360*/  LDC R3, c[0x0][0x28c] ;  /* 0x0000a300ff037b82 */ /* 0x000ea40000000800 */
[----:B--2---:R-:W-:-:S13]  /*2370*/  ISETP.GE.AND P1, PT, R3, 0x1, PT ;  /* 0x000000010300780c */ /* 0x004fda0003f26270 */
[----:B------:R-:W-:Y:S05]  /*2380*/  @!P1 BRA `(.L_x_27) ;  /* 0x00000000003c9947 */ /* 0x000fea0003800000 */
[----:B------:R-:W-:Y:S05]  /*2390*/  @!P0 BRA `(.L_x_28) ;  /* 0x0000000000048947 */ /* 0x000fea0003800000 */
[----:B------:R-:W-:Y:S01]  /*23a0*/  BPT.TRAP 0x1 ;  /* 0x000000040000795c */ /* 0x000fe20000300000 */
.L_x_28:
[----:B------:R-:W-:Y:S01]  /*23b0*/  VIADD R3, R0, UR36 ;  /* 0x0000002400037c36 */ /* 0x000fe20008000000 */
[----:B------:R-:W-:-:S03]  /*23c0*/  ISETP.GT.U32.AND P0, PT, R19, 0x1, PT ;  /* 0x000000011300780c */ /* 0x000fc60003f04070 */
[----:B01----:R-:W-:-:S04]  /*23d0*/  IMAD.WIDE.U32 R4, R3, -0x50d79435, RZ ;  /* 0xaf286bcb03047825 */ /* 0x003fc800078e00ff */
[----:B------:R-:W-:-:S05]  /*23e0*/  IMAD.IADD R4, R3, 0x1, -R5 ;  /* 0x0000000103047824 */ /* 0x000fca00078e0a05 */
[----:B------:R-:W-:-:S04]  /*23f0*/  LEA.HI R4, R4, R5, RZ, 0x1f ;  /* 0x0000000504047211 */ /* 0x000fc800078ff8ff */
[----:B------:R-:W-:-:S05]  /*2400*/  SHF.R.U32.HI R4, RZ, 0x4, R4 ;  /* 0x00000004ff047819 */ /* 0x000fca0000011604 */
[----:B------:R-:W-:-:S05]  /*2410*/  IMAD R4, R4, -0x13, R3 ;  /* 0xffffffed04047824 */ /* 0x000fca00078e0203 */
[----:B------:R-:W-:-:S05]  /*2420*/  LEA R4, R4, UR37, 0x3 ;  /* 0x0000002504047c11 */ /* 0x000fca000f8e18ff */
[----:B------:R-:W-:-:S05]  /*2430*/  VIADD R4, R4, 0x98 ;  /* 0x0000009804047836 */ /* 0x000fca0000000000 */
[----:B------:R-:W-:-:S04]  /*2440*/  PRMT R4, RZ, 0x654, R4 ;  /* 0x00000654ff047816 */ /* 0x000fc80000000004 */
[----:B------:R2:W-:Y:S01]  /*2450*/  SYNCS.ARRIVE.TRANS64.RED.A1T0 RZ, [R4+URZ], RZ ;  /* 0x000000ff04ff79a7 */ /* 0x0005e2000810043f */
[----:B------:R-:W-:Y:S05]  /*2460*/  @P0 BRA `(.L_x_27) ;  /* 0x0000000000040947 */ /* 0x000fea0003800000 */
[----:B------:R-:W-:Y:S01]  /*2470*/  BPT.TRAP 0x1 ;  /* 0x000000040000795c */ /* 0x000fe20000300000 */
.L_x_27:
[----:B------:R-:W3:Y:S01]  /*2480*/  LDC R7, c[0x0][0x288] ;  /* 0x0000a200ff077b82 */ /* 0x000ee20000000800 */
[----:B------:R-:W-:Y:S01]  /*2490*/  SHF.R.U32.HI R3, RZ, 0x2, R18 ;  /* 0x00000002ff037819 */ /* 0x000fe20000011612 */
[----:B------:R-:W-:Y:S01]  /*24a0*/  IMAD R9, R148, 0xf0, RZ ;  /* 0x000000f094097824 */ /* 0x000fe200078e02ff */
[----:B012---:R-:W-:Y:S01]  /*24b0*/  LOP3.LUT R4, R18, 0x60, RZ, 0xc0, !PT ;  /* 0x0000006012047812 */ /* 0x007fe200078ec0ff */
[----:B------:R-:W-:Y:S01]  /*24c0*/  UIADD3 UR36, UR39, UR36, URZ ;  /* 0x0000002427247290 */ /* 0x000fe2000fffe03f */
[----:B------:R-:W-:Y:S01]  /*24d0*/  LOP3.LUT R3, R3, 0x7, RZ, 0xc0, !PT ;  /* 0x0000000703037812 */ /* 0x000fe200078ec0ff */
[----:B------:R-:W-:Y:S01]  /*24e0*/  IMAD.SHL.U32 R15, R146, 0x80, RZ ;  /* 0x00000080920f7824 */ /* 0x000fe200078e00ff */
[----:B------:R-:W-:Y:S01]  /*24f0*/  SHF.R.U32.HI R6, RZ, 0x1, R4 ;  /* 0x00000001ff067819 */ /* 0x000fe20000011604 */
[----:B------:R-:W-:Y:S01]  /*2500*/  UISETP.GT.U32.AND UP0, UPT, UR36, 0x12, UPT ;  /* 0x000000122400788c */ /* 0x000fe2000bf04070 */
[----:B------:R-:W-:Y:S01]  /*2510*/  LOP3.LUT R0, R22, 0x1, RZ, 0xc0, !PT ;  /* 0x0000000116007812 */ /* 0x000fe200078ec0ff */
[----:B------:R-:W-:Y:S01]  /*2520*/  UIMAD.WIDE.U32 UR4, UR36, -0x50d79435, URZ ;  /* 0xaf286bcb240478a5 */ /* 0x000fe2000f8e003f */
[----:B------:R-:W-:Y:S01]  /*2530*/  IMAD.SHL.U32 R12, R18, 0x2, RZ ;  /* 0x00000002120c7824 */ /* 0x000fe200078e00ff */
[----:B------:R-:W-:Y:S01]  /*2540*/  IADD3 R5, RZ, -R6, -R3 ;  /* 0x80000006ff057210 */ /* 0x000fe20007ffe803 */
[----:B------:R-:W-:Y:S01]  /*2550*/  ULDC UR7, c[0x0][0x284] ;  /* 0x0000a10000077ab9 */ /* 0x000fe20000000800 */
[C---:B------:R-:W-:Y:S01]  /*2560*/  IMAD.SHL.U32 R4, R0.reuse, 0x40, RZ ;  /* 0x0000004000047824 */ /* 0x040fe200078e00ff */
[----:B------:R-:W-:Y:S01]  /*2570*/  UISETP.LT.U32.AND UP0, UPT, UR39, 0x13, UP0 ;  /* 0x000000132700788c */ /* 0x000fe20008701070 */
[----:B------:R-:W-:Y:S01]  /*2580*/  SHF.R.S32.HI R149, RZ, 0x1f, R147 ;  /* 0x0000001fff957819 */ /* 0x000fe20000011493 */
[----:B------:R-:W-:Y:S01]  /*2590*/  UIADD3 UR4, UR36, -UR5, URZ ;  /* 0x8000000524047290 */ /* 0x000fe2000fffe03f */
[C---:B------:R-:W-:Y:S01]  /*25a0*/  LOP3.LUT R12, R9.reuse, 0x6, R12, 0xf8, !PT ;  /* 0x00000006090c7812 */ /* 0x040fe200078ef80c */
[----:B------:R-:W-:Y:S01]  /*25b0*/  UISETP.GE.U32.AND UP1, UPT, UR39, 0x13, UPT ;  /* 0x000000132700788c */ /* 0x000fe2000bf26070 */
[----:B------:R-:W-:Y:S01]  /*25c0*/  IMAD R8, R0, -0x40, R5 ;  /* 0xffffffc000087824 */ /* 0x000fe200078e0205 */
[----:B------:R-:W-:Y:S01]  /*25d0*/  LOP3.LUT R0, R18, 0x3, RZ, 0xc0, !PT ;  /* 0x0000000312007812 */ /* 0x000fe200078ec0ff */
[----:B------:R-:W-:Y:S01]  /*25e0*/  ULDC.64 UR8, c[0x0][0x5d0] ;  /* 0x0001740000087ab9 */ /* 0x000fe20000000a00 */
[----:B------:R-:W-:Y:S01]  /*25f0*/  USEL UR6, URZ, 0x1, !UP0 ;  /* 0x000000013f067887 */ /* 0x000fe2000c000000 */
[----:B---3--:R-:W-:Y:S01]  /*2600*/  ISETP.GE.AND P0, PT, R9, R7, PT ;  /* 0x000000070900720c */ /* 0x008fe20003f06270 */
[----:B------:R-:W-:Y:S01]  /*2610*/  ULEA.HI UR4, UR4, UR5, URZ, 0x1f ;  /* 0x0000000504047291 */ /* 0x000fe2000f8ff83f */
[----:B------:R-:W-:Y:S01]  /*2620*/  LOP3.LUT R3, R4, 0x40, R3, 0xe2, !PT ;  /* 0x0000004004037812 */ /* 0x000fe200078ee203 */
[----:B------:R-:W-:Y:S01]  /*2630*/  IMAD R4, R149, UR8, RZ ;  /* 0x0000000895047c24 */ /* 0x000fe2000f8e02ff */
[----:B------:R-:W-:Y:S01]  /*2640*/  ISETP.GE.OR P0, PT, R15, UR7, P0 ;  /* 0x000000070f007c0c */ /* 0x000fe20008706670 */
[----:B------:R-:W-:Y:S01]  /*2650*/  IMAD.WIDE R10, R146, 0x80, RZ ;  /* 0x00000080920a7825 */ /* 0x000fe200078e02ff */
[----:B------:R-:W-:Y:S01]  /*2660*/  SHF.R.S32.HI R13, RZ, 0x1f, R12 ;  /* 0x0000001fff0d7819 */ /* 0x000fe2000001140c */
[----:B------:R-:W-:-:S02]  /*2670*/  ULOP3.LUT UR38, UR38, UR6, URZ, 0x3c, !UPT ;  /* 0x0000000626267292 */ /* 0x000fc4000f8e3c3f */
[----:B------:R-:W-:Y:S01]  /*2680*/  USHF.R.U32.HI UR4, URZ, 0x4, UR4 ;  /* 0x000000043f047899 */ /* 0x000fe20008011604 */
[----:B------:R-:W-:Y:S01]  /*2690*/  IMAD R0, R0, -0x2, R7 ;  /* 0xfffffffe00007824 */ /* 0x000fe200078e0207 */
[----:B------:R-:W-:Y:S01]  /*26a0*/  LOP3.LUT R163, R10, R3, R6, 0xfe, !PT ;  /* 0x000000030aa37212 */ /* 0x000fe200078efe06 */
[C---:B------:R-:W-:Y:S01]  /*26b0*/  IMAD R7, R147.reuse, UR9, R4 ;  /* 0x0000000993077c24 */ /* 0x040fe2000f8e0204 */
[----:B------:R-:W-:Y:S01]  /*26c0*/  @UP1 ULOP3.LUT UR38, UR38, 0x1, UR4, 0x78, !UPT ;  /* 0x0000000126261892 */ /* 0x000fe2000f8e7804 */
[----:B------:R-:W-:Y:S01]  /*26d0*/  IMAD.WIDE.U32 R4, R147, UR8, R12 ;  /* 0x0000000893047c25 */ /* 0x000fe2000f8e000c */
[----:B------:R-:W-:Y:S01]  /*26e0*/  UIMAD UR36, UR4, -0x13, UR36 ;  /* 0xffffffed042478a4 */ /* 0x000fe2000f8e0224 */
[----:B------:R-:W-:Y:S02]  /*26f0*/  IADD3 R3, -R15, UR7, R8 ;  /* 0x000000070f037c10 */ /* 0x000fe4000fffe108 */
[----:B------:R-:W-:Y:S02]  /*2700*/  IMAD.IADD R8, R0, 0x1, -R9 ;  /* 0x0000000100087824 */ /* 0x000fe400078e0a09 */
[----:B------:R-:W-:-:S02]  /*2710*/  IMAD.IADD R7, R5, 0x1, R7 ;  /* 0x0000000105077824 */ /* 0x000fc400078e0207 */
[----:B------:R-:W-:Y:S02]  /*2720*/  IMAD.MOV.U32 R0, RZ, RZ, -0x1 ;  /* 0xffffffffff007424 */ /* 0x000fe400078e00ff */
[----:B------:R-:W-:Y:S01]  /*2730*/  IMAD.MOV.U32 R6, RZ, RZ, R4 ;  /* 0x000000ffff067224 */ /* 0x000fe200078e0004 */
[----:B------:R-:W-:Y:S06]  /*2740*/  @P0 BRA `(.L_x_29) ;  /* 0x0000007800dc0947 */ /* 0x000fec0003800000 */
[----:B------:R-:W0:Y:S01]  /*2750*/  LDC.64 R4, c[0x0][0x5c8] ;  /* 0x00017200ff047b82 */ /* 0x000e220000000a00 */
[----:B-----5:R-:W-:Y:S01]  /*2760*/  FSETP.NEU.AND P0, PT, R144, RZ, PT ;  /* 0x000000ff9000720b */ /* 0x020fe20003f0d000 */
[----:B------:R-:W-:Y:S01]  /*2770*/  BSSY B0, `(.L_x_29) ;  /* 0x00007b4000007945 */ /* 0x000fe20003800000 */
[----:B------:R-:W-:-:S04]  /*2780*/  ISETP.GT.AND P1, PT, R8, RZ, PT ;  /* 0x000000ff0800720c */ /* 0x000fc80003f24270 */
[----:B------:R-:W-:Y:S01]  /*2790*/  ISETP.GT.AND P2, PT, R3, RZ, P1 ;  /* 0x000000ff0300720c */ /* 0x000fe20000f44270 */
[-C--:B0-----:R-:W-:Y:S02]  /*27a0*/  IMAD R14, R11, R4.reuse, RZ ;  /* 0x000000040b0e7224 */ /* 0x081fe400078e02ff */
[----:B------:R-:W-:-:S04]  /*27b0*/  IMAD.WIDE.U32 R6, R163, R4, R6 ;  /* 0x00000004a3067225 */ /* 0x000fc800078e0006 */
[----:B------:R-:W-:-:S04]  /*27c0*/  IMAD R9, R163, R5, R14 ;  /* 0x00000005a3097224 */ /* 0x000fc800078e020e */
[----:B------:R-:W-:Y:S01]  /*27d0*/  IMAD.IADD R9, R7, 0x1, R9 ;  /* 0x0000000107097824 */ /* 0x000fe200078e0209 */
[----:B------:R-:W-:Y:S06]  /*27e0*/  @!P0 BRA `(.L_x_30) ;  /* 0x0000005000588947 */ /* 0x000fec0003800000 */
[----:B------:R-:W0:Y:S01]  /*27f0*/  LDC.64 R20, c[0x0][0x5b8] ;  /* 0x00016e00ff147b82 */ /* 0x000e220000000a00 */
[----:B------:R-:W-:-:S07]  /*2800*/  ULDC.64 UR4, c[0x0][0x5c0] ;  /* 0x0001700000047ab9 */ /* 0x000fce0000000a00 */
[----:B------:R-:W1:Y:S08]  /*2810*/  LDC.64 R160, c[0x0][0x5b0] ;  /* 0x00016c00ffa07b82 */ /* 0x000e700000000a00 */
[----:B------:R-:W2:Y:S01]  /*2820*/  LDC.64 R14, c[0x0][0x5a8] ;  /* 0x00016a00ff0e7b82 */ /* 0x000ea20000000a00 */
[-C--:B0-----:R-:W-:Y:S02]  /*2830*/  IMAD R10, R149, R20.reuse, RZ ;  /* 0x00000014950a7224 */ /* 0x081fe400078e02ff */
[----:B------:R-:W-:-:S04]  /*2840*/  IMAD.WIDE.U32 R154, R147, R20, R12 ;  /* 0x00000014939a7225 */ /* 0x000fc800078e000c */
[----:B------:R-:W-:Y:S02]  /*2850*/  IMAD R157, R147, R21, R10 ;  /* 0x00000015939d7224 */ /* 0x000fe400078e020a */
[-C--:B-1----:R-:W-:Y:S02]  /*2860*/  IMAD R10, R11, R160.reuse, RZ ;  /* 0x000000a00b0a7224 */ /* 0x082fe400078e02ff */
[----:B------:R-:W-:Y:S02]  /*2870*/  IMAD.IADD R149, R155, 0x1, R157 ;  /* 0x000000019b957824 */ /* 0x000fe400078e029d */
[----:B------:R-:W-:Y:S02]  /*2880*/  IMAD.MOV.U32 R148, RZ, RZ, R154 ;  /* 0x000000ffff947224 */ /* 0x000fe400078e009a */
[C---:B------:R-:W-:Y:S02]  /*2890*/  IMAD R159, R163.reuse, R161, R10 ;  /* 0x000000a1a39f7224 */ /* 0x040fe400078e020a */
[----:B------:R-:W-:-:S04]  /*28a0*/  IMAD.WIDE.U32 R10, R163, R160, R148 ;  /* 0x000000a0a30a7225 */ /* 0x000fc800078e0094 */
[----:B------:R-:W-:Y:S01]  /*28b0*/  IMAD.IADD R7, R11, 0x1, R159 ;  /* 0x000000010b077824 */ /* 0x000fe200078e029f */
[----:B--2---:R-:W-:-:S04]  /*28c0*/  LEA R150, P0, R10, R14, 0x1 ;  /* 0x0000000e0a967211 */ /* 0x004fc800078008ff */
[----:B------:R-:W-:-:S05]  /*28d0*/  LEA.HI.X R151, R10, R15, R7, 0x1, P0 ;  /* 0x0000000f0a977211 */ /* 0x000fca00000f0c07 */
[----:B------:R0:W2:Y:S01]  /*28e0*/  @P2 LDG.E.LTC128B.U16 R21, desc[UR56][R150.64] ;  /* 0x0000003896152981 */ /* 0x0000a2000c1e1520 */
[C---:B------:R-:W-:Y:S01]  /*28f0*/  LEA R10, P0, R6.reuse, UR4, 0x1 ;  /* 0x00000004060a7c11 */ /* 0x040fe2000f8008ff */
[----:B------:R-:W-:Y:S01]  /*2900*/  IMAD.WIDE.U32 R152, R163, R160, R12 ;  /* 0x000000a0a3987225 */ /* 0x000fe200078e000c */
[----:B------:R-:W-:Y:S02]  /*2910*/  BSSY B1, `(.L_x_31) ;  /* 0x0000012000017945 */ /* 0x000fe40003800000 */
[----:B------:R-:W-:Y:S01]  /*2920*/  LEA.HI.X R11, R6, UR5, R9, 0x1, P0 ;  /* 0x00000005060b7c11 */ /* 0x000fe200080f0c09 */
[----:B------:R-:W-:Y:S01]  /*2930*/  IMAD.IADD R153, R159, 0x1, R153 ;  /* 0x000000019f997824 */ /* 0x000fe200078e0299 */
[----:B------:R-:W-:Y:S01]  /*2940*/  ISETP.GT.AND P0, PT, R8, 0x1, PT ;  /* 0x000000010800780c */ /* 0x000fe20003f04270 */
[----:B------:R-:W-:-:S03]  /*2950*/  IMAD.WIDE.U32 R152, R147, R20, R152 ;  /* 0x0000001493987225 */ /* 0x000fc600078e0098 */
[----:B------:R-:W-:Y:S02]  /*2960*/  ISETP.GT.AND P3, PT, R3, RZ, P0 ;  /* 0x000000ff0300720c */ /* 0x000fe40000764270 */
[C---:B0-----:R-:W-:Y:S01]  /*2970*/  SHF.L.U64.HI R151, R160.reuse, 0x3, R161 ;  /* 0x00000003a0977819 */ /* 0x041fe200000102a1 */
[----:B------:R-:W-:Y:S01]  /*2980*/  IMAD.SHL.U32 R150, R160, 0x8, RZ ;  /* 0x00000008a0967824 */ /* 0x000fe200078e00ff */
[----:B------:R-:W-:Y:S01]  /*2990*/  LEA R6, P4, R152, R14, 0x1 ;  /* 0x0000000e98067211 */ /* 0x000fe200078808ff */
[----:B--2---:R-:W-:-:S05]  /*29a0*/  HADD2.F32 R7, -RZ, R21.H0_H0 ;  /* 0x20000015ff077230 */ /* 0x004fca0000004100 */
[----:B------:R-:W-:-:S04]  /*29b0*/  FMUL R7, R7, R144 ;  /* 0x0000009007077220 */ /* 0x000fc80000400000 */
[----:B------:R-:W-:-:S05]  /*29c0*/  FFMA R7, R136, R23, R7 ;  /* 0x0000001788077223 */ /* 0x000fca0000000007 */
[----:B------:R-:W-:Y:S01]  /*29d0*/  F2FP.F16.F32.PACK_AB R9, RZ, R7 ;  /* 0x00000007ff09723e */ /* 0x000fe200000000ff */
[----:B------:R-:W-:-:S04]  /*29e0*/  IMAD.IADD R7, R157, 0x1, R153 ;  /* 0x000000019d077824 */ /* 0x000fc800078e0299 */
[----:B------:R0:W-:Y:S01]  /*29f0*/  @P2 STG.E.U16 desc[UR56][R10.64], R9 ;  /* 0x000000090a002986 */ /* 0x0001e2000c101538 */
[----:B------:R-:W-:Y:S01]  /*2a00*/  LEA.HI.X R7, R152, R15, R7, 0x1, P4 ;  /* 0x0000000f98077211 */ /* 0x000fe200020f0c07 */
[----:B------:R-:W-:Y:S06]  /*2a10*/  @!P3 BRA `(.L_x_32) ;  /* 0x000000000004b947 */ /* 0x000fec0003800000 */
[----:B------:R1:W5:Y:S02]  /*2a20*/  LDG.E.LTC128B.U16 R21, desc[UR56][R6.64+0x2] ;  /* 0x0000023806157981 */ /* 0x000364000c1e1520 */
.L_x_32:
[----:B------:R-:W-:Y:S05]  /*2a30*/  BSYNC B1 ;  /* 0x0000000000017941 */ /* 0x000fea0003800000 */
.L_x_31:
[----:B0----5:R-:W-:Y:S01]  /*2a40*/  HADD2.F32 R9, -RZ, R21.H0_H0 ;  /* 0x20000015ff097230 */ /* 0x021fe20000004100 */
[----:B------:R-:W-:Y:S01]  /*2a50*/  ISETP.GT.AND P1, PT, R3, 0x8, P1 ;  /* 0x000000080300780c */ /* 0x000fe20000f24270 */
[----:B------:R-:W-:Y:S01]  /*2a60*/  IMAD.WIDE.U32 R150, R163, R160, R150 ;  /* 0x000000a0a3967225 */ /* 0x000fe200078e0096 */
[----:B------:R-:W-:-:S03]  /*2a70*/  PRMT R146, R21, 0x7610, R146 ;  /* 0x0000761015927816 */ /* 0x000fc60000000092 */
[----:B------:R-:W-:Y:S01]  /*2a80*/  FMUL R136, R9, R144 ;  /* 0x0000009009887220 */ /* 0x000fe20000400000 */
[----:B------:R-:W-:Y:S01]  /*2a90*/  IMAD.IADD R159, R159, 0x1, R151 ;  /* 0x000000019f9f7824 */ /* 0x000fe200078e0297 */
[----:B------:R-:W-:Y:S02]  /*2aa0*/  IADD3 R154, P2, R154, R150, RZ ;  /* 0x000000969a9a7210 */ /* 0x000fe40007f5e0ff */
[----:B------:R-:W-:-:S03]  /*2ab0*/  FFMA R137, R137, R23, R136 ;  /* 0x0000001789897223 */ /* 0x000fc60000000088 */
[----:B------:R-:W-:Y:S01]  /*2ac0*/  IMAD.X R148, R159, 0x1, R149, P2 ;  /* 0x000000019f947824 */ /* 0x000fe200010e0695 */
[C---:B------:R-:W-:Y:S02]  /*2ad0*/  LEA R136, P2, R154.reuse, R14, 0x1 ;  /* 0x0000000e9a887211 */ /* 0x040fe400078408ff */
[----:B------:R-:W-:Y:S02]  /*2ae0*/  F2FP.F16.F32.PACK_AB R9, RZ, R137 ;  /* 0x00000089ff09723e */ /* 0x000fe400000000ff */
[--C-:B------:R-:W-:Y:S02]  /*2af0*/  LEA.HI.X R137, R154, R15, R148.reuse, 0x1, P2 ;  /* 0x0000000f9a897211 */ /* 0x100fe400010f0c94 */
[----:B------:R-:W-:-:S05]  /*2b00*/  PRMT R148, R9, 0x7610, R148 ;  /* 0x0000761009947816 */ /* 0x000fca0000000094 */
[----:B------:R0:W-:Y:S04]  /*2b10*/  @P3 STG.E.U16 desc[UR56][R10.64+0x2], R148 ;  /* 0x000002940a003986 */ /* 0x0001e8000c101538 */
[----:B------:R-:W2:Y:S01]  /*2b20*/  @P1 LDG.E.LTC128B.U16 R146, desc[UR56][R136.64] ;  /* 0x0000003888921981 */ /* 0x000ea2000c1e1520 */
[----:B------:R-:W-:Y:S01]  /*2b30*/  IADD3 R12, P2, R12, R150, RZ ;  /* 0x000000960c0c7210 */ /* 0x000fe20007f5e0ff */
[----:B------:R-:W-:Y:S01]  /*2b40*/  BSSY B1, `(.L_x_33) ;  /* 0x0000011000017945 */ /* 0x000fe20003800000 */
[----:B------:R-:W-:-:S03]  /*2b50*/  ISETP.GT.AND P0, PT, R3, 0x8, P0 ;  /* 0x000000080300780c */ /* 0x000fc60000704270 */
[----:B------:R-:W-:Y:S02]  /*2b60*/  IMAD.X R13, R13, 0x1, R159, P2 ;  /* 0x000000010d0d7824 */ /* 0x000fe400010e069f */
[----:B------:R-:W-:Y:S01]  /*2b70*/  IMAD.WIDE.U32 R20, R147, R20, R12 ;  /* 0x0000001493147225 */ /* 0x000fe200078e000c */
[C---:B------:R-:W-:Y:S02]  /*2b80*/  SHF.L.U64.HI R13, R4.reuse, 0x4, R5 ;  /* 0x00000004040d7819 */ /* 0x040fe40000010205 */
[----:B------:R-:W-:Y:S01]  /*2b90*/  LEA R12, P2, R4, R10, 0x4 ;  /* 0x0000000a040c7211 */ /* 0x000fe200078420ff */
[----:B------:R-:W-:Y:S01]  /*2ba0*/  IMAD.IADD R5, R157, 0x1, R21 ;  /* 0x000000019d057824 */ /* 0x000fe200078e0215 */
[----:B------:R-:W-:-:S03]  /*2bb0*/  LEA R4, P3, R20, R14, 0x1 ;  /* 0x0000000e14047211 */ /* 0x000fc600078608ff */
[----:B------:R-:W-:Y:S01]  /*2bc0*/  IMAD.X R13, R13, 0x1, R11, P2 ;  /* 0x000000010d0d7824 */ /* 0x000fe200010e060b */
[----:B------:R-:W-:Y:S01]  /*2bd0*/  LEA.HI.X R5, R20, R15, R5, 0x1, P3 ;  /* 0x0000000f14057211 */ /* 0x000fe200018f0c05 */
[----:B--2---:R-:W-:-:S05]  /*2be0*/  HADD2.F32 R9, -RZ, R146.H0_H0 ;  /* 0x20000092ff097230 */ /* 0x004fca0000004100 */
[----:B------:R-:W-:-:S04]  /*2bf0*/  FMUL R9, R9, R144 ;  /* 0x0000009009097220 */ /* 0x000fc80000400000 */
[----:B------:R-:W-:-:S05]  /*2c00*/  FFMA R9, R138, R23, R9 ;  /* 0x000000178a097223 */ /* 0x000fca0000000009 */
[----:B------:R-:W-:-:S05]  /*2c10*/  F2FP.F16.F32.PACK_AB R9, RZ, R9 ;  /* 0x00000009ff09723e */ /* 0x000fca00000000ff */
[----:B------:R0:W-:Y:S01]  /*2c20*/  @P1 STG.E.U16 desc[UR56][R12.64], R9 ;  /* 0x000000090c001986 */ /* 0x0001e2000c101538 */
[----:B------:R-:W-:Y:S05]  /*2c30*/  @!P0 BRA `(.L_x_34) ;  /* 0x0000000000048947 */ /* 0x000fea0003800000 */
[----:B------:R2:W5:Y:S02]  /*2c40*/  LDG.E.LTC128B.U16 R146, desc[UR56][R4.64+0x2] ;  /* 0x0000023804927981 */ /* 0x000564000c1e1520 */
.L_x_34:
[----:B------:R-:W-:Y:S05]  /*2c50*/  BSYNC B1 ;  /* 0x0000000000017941 */ /* 0x000fea0003800000 */
.L_x_33:
[----:B0----5:R-:W-:Y:S01]  /*2c60*/  HADD2.F32 R9, -RZ, R146.H0_H0 ;  /* 0x20000092ff097230 */ /* 0x021fe20000004100 */
[----:B------:R-:W-:Y:S01]  /*2c70*/  ISETP.GT.AND P1, PT, R8, 0x8, PT ;  /* 0x000000080800780c */ /* 0x000fe20003f24270 */
[----:B------:R-:W-:Y:S03]  /*2c80*/  BSSY B1, `(.L_x_35) ;  /* 0x0000008000017945 */ /* 0x000fe60003800000 */
[----:B------:R-:W-:Y:S01]  /*2c90*/  FMUL R14, R9, R144 ;  /* 0x00000090090e7220 */ /* 0x000fe20000400000 */
[----:B------:R-:W-:-:S03]  /*2ca0*/  ISETP.GT.AND P2, PT, R3, RZ, P1 ;  /* 0x000000ff0300720c */ /* 0x000fc60000f44270 */
[----:B------:R-:W-:-:S05]  /*2cb0*/  FFMA R14, R139, R23, R14 ;  /* 0x000000178b0e7223 */ /* 0x000fca000000000e */
[----:B------:R-:W-:-:S05]  /*2cc0*/  F2FP.F16.F32.PACK_AB R14, RZ, R14 ;  /* 0x0000000eff0e723e */ /* 0x000fca00000000ff */
[----:B------:R0:W-:Y:S01]  /*2cd0*/  @P0 STG.E.U16 desc[UR56][R12.64+0x2], R14 ;  /* 0x0000020e0c000986 */ /* 0x0001e2000c101538 */
[----:B------:R-:W-:Y:S05]  /*2ce0*/  @!P2 BRA `(.L_x_36) ;  /* 0x000000000004a947 */ /* 0x000fea0003800000 */
[----:B------:R3:W5:Y:S02]  /*2cf0*/  LDG.E.LTC128B.U16 R146, desc[UR56][R6.64+0x10] ;  /* 0x0000103806927981 */ /* 0x000764000c1e1520 */
.L_x_36:
[----:B------:R-:W-:Y:S05]  /*2d00*/  BSYNC B1 ;  /* 0x0000000000017941 */ /* 0x000fea0003800000 */
.L_x_35:
[----:B-----5:R-:W-:Y:S01]  /*2d10*/  HADD2.F32 R9, -RZ, R146.H0_H0 ;  /* 0x20000092ff097230 */ /* 0x020fe20000004100 */
        /* <DEDUP_REMOVED lines=9> */
.L_x_38:
[----:B------:R-:W-:Y:S05]  /*2db0*/  BSYNC B1 ;  /* 0x0000000000017941 */ /* 0x000fea0003800000 */
.L_x_37:
[----:B----45:R-:W-:Y:S01]  /*2dc0*/  HADD2.F32 R9, -RZ, R146.H0_H0 ;  /* 0x20000092ff097230 */ /* 0x030fe20000004100 */
[----:B------:R-:W-:Y:S01]  /*2dd0*/  ISETP.GT.AND P1, PT, R3, 0x8, P1 ;  /* 0x000000080300780c */ /* 0x000fe20000f24270 */
[----:B------:R-:W-:Y:S03]  /*2de0*/  BSSY B1, `(.L_x_39) ;  /* 0x0000007000017945 */ /* 0x000fe60003800000 */
[----:B0-----:R-:W-:-:S04]  /*2df0*/  FMUL R14, R9, R144 ;  /* 0x00000090090e7220 */ /* 0x001fc80000400000 */
[----:B------:R-:W-:-:S05]  /*2e00*/  FFMA R14, R141, R23, R14 ;  /* 0x000000178d0e7223 */ /* 0x000fca000000000e */
[----:B------:R-:W-:-:S05]  /*2e10*/  F2FP.F16.F32.PACK_AB R14, RZ, R14 ;  /* 0x0000000eff0e723e */ /* 0x000fca00000000ff */
[----:B------:R0:W-:Y:S01]  /*2e20*/  @P3 STG.E.U16 desc[UR56][R10.64+0x12], R14 ;  /* 0x0000120e0a003986 */ /* 0x0001e2000c101538 */
[----:B------:R-:W-:Y:S05]  /*2e30*/  @!P1 BRA `(.L_x_40) ;  /* 0x0000000000049947 */ /* 0x000fea0003800000 */
[----:B------:R4:W5:Y:S02]  /*2e40*/  LDG.E.LTC128B.U16 R146, desc[UR56][R4.64+0x10] ;  /* 0x0000103804927981 */ /* 0x000964000c1e1520 */
.L_x_40:
[----:B------:R-:W-:Y:S05]  /*2e50*/  BSYNC B1 ;  /* 0x0000000000017941 */ /* 0x000fea0003800000 */
.L_x_39:
[----:B-----5:R-:W-:Y:S01]  /*2e60*/  HADD2.F32 R9, -RZ, R146.H0_H0 ;  /* 0x20000092ff097230 */ /* 0x020fe20000004100 */
[----:B------:R-:W-:Y:S01]  /*2e70*/  ISETP.GT.AND P0, PT, R3, 0x8, P0 ;  /* 0x000000080300780c */ /* 0x000fe20000704270 */
[----:B------:R-:W-:Y:S03]  /*2e80*/  BSSY B1, `(.L_x_41) ;  /* 0x0000007000017945 */ /* 0x000fe60003800000 */
[----:B------:R-:W-:-:S04]  /*2e90*/  FMUL R9, R9, R144 ;  /* 0x0000009009097220 */ /* 0x000fc80000400000 */
[----:B------:R-:W-:-:S05]  /*2ea0*/  FFMA R9, R142, R23, R9 ;  /* 0x000000178e097223 */ /* 0x000fca0000000009 */
[----:B------:R-:W-:-:S05]  /*2eb0*/  F2FP.F16.F32.PACK_AB R9, RZ, R9 ;  /* 0x00000009ff09723e */ /* 0x000fca00000000ff */
[----:B------:R0:W-:Y:S01]  /*2ec0*/  @P1 STG.E.U16 desc[UR56][R12.64+0x10], R9 ;  /* 0x000010090c001986 */ /* 0x0001e2000c101538 */
[----:B------:R-:W-:Y:S05]  /*2ed0*/  @!P0 BRA `(.L_x_42) ;  /* 0x0000000000048947 */ /* 0x000fea0003800000 */
[----:B------:R0:W5:Y:S02]  /*2ee0*/  LDG.E.LTC128B.U16 R146, desc[UR56][R4.64+0x12] ;  /* 0x0000123804927981 */ /* 0x000164000c1e1520 */
.L_x_42:
[----:B------:R-:W-:Y:S05]  /*2ef0*/  BSYNC B1 ;  /* 0x0000000000017941 */ /* 0x000fea0003800000 */
.L_x_41:
        /* <DEDUP_REMOVED lines=10> */
.L_x_44:
[----:B------:R-:W-:Y:S05]  /*2fa0*/  BSYNC B1 ;  /* 0x0000000000017941 */ /* 0x000fea0003800000 */
.L_x_43:
        /* <DEDUP_REMOVED lines=10> */
.L_x_46:
[----:B------:R-:W-:Y:S05]  /*3050*/  BSYNC B1 ;  /* 0x0000000000017941 */ /* 0x000fea0003800000 */
.L_x_45:
[----:B0----5:R-:W-:Y:S01]  /*3060*/  HADD2.F32 R9, -RZ, R146.H0_H0 ;  /* 0x20000092ff097230 */ /* 0x021fe20000004100 */
        /* <DEDUP_REMOVED lines=8> */
.L_x_48:
[----:B------:R-:W-:Y:S05]  /*30f0*/  BSYNC B1 ;  /* 0x0000000000017941 */ /* 0x000fea0003800000 */
.L_x_47:
        /* <DEDUP_REMOVED lines=9> */
.L_x_50:
[----:B------:R-:W-:Y:S05]  /*3190*/  BSYNC B1 ;  /* 0x0000000000017941 */ /* 0x000fea0003800000 */
.L_x_49:
        /* <DEDUP_REMOVED lines=10> */
.L_x_52:
[----:B------:R-:W-:Y:S05]  /*3240*/  BSYNC B1 ;  /* 0x0000000000017941 */ /* 0x000fea0003800000 */
.L_x_51:
        /* <DEDUP_REMOVED lines=10> */
.L_x_54:
[----:B------:R-:W-:Y:S05]  /*32f0*/  BSYNC B1 ;  /* 0x0000000000017941 */ /* 0x000fea0003800000 */
.L_x_53:
        /* <DEDUP_REMOVED lines=9> */
.L_x_56:
[----:B------:R-:W-:Y:S05]  /*3390*/  BSYNC B1 ;  /* 0x0000000000017941 */ /* 0x000fea0003800000 */
.L_x_55:
        /* <DEDUP_REMOVED lines=9> */
.L_x_58:
[----:B------:R-:W-:Y:S05]  /*3430*/  BSYNC B1 ;  /* 0x0000000000017941 */ /* 0x000fea0003800000 */
.L_x_57:
        /* <DEDUP_REMOVED lines=10> */
.L_x_60:
[----:B------:R-:W-:Y:S05]  /*34e0*/  BSYNC B1 ;  /* 0x0000000000017941 */ /* 0x000fea0003800000 */
.L_x_59:
        /* <DEDUP_REMOVED lines=10> */
.L_x_62:
[----:B------:R-:W-:Y:S05]  /*3590*/  BSYNC B1 ;  /* 0x0000000000017941 */ /* 0x000fea0003800000 */
.L_x_61:
        /* <DEDUP_REMOVED lines=9> */
.L_x_64:
[----:B------:R-:W-:Y:S05]  /*3630*/  BSYNC B1 ;  /* 0x0000000000017941 */ /* 0x000fea0003800000 */
.L_x_63:
        /* <DEDUP_REMOVED lines=9> */
.L_x_66:
[----:B------:R-:W-:Y:S05]  /*36d0*/  BSYNC B1 ;  /* 0x0000000000017941 */ /* 0x000fea0003800000 */
.L_x_65:
        /* <DEDUP_REMOVED lines=10> */
.L_x_68:
[----:B------:R-:W-:Y:S05]  /*3780*/  BSYNC B1 ;  /* 0x0000000000017941 */ /* 0x000fea0003800000 */
.L_x_67:
        /* <DEDUP_REMOVED lines=10> */
.L_x_70:
[----:B------:R-:W-:Y:S05]  /*3830*/  BSYNC B1 ;  /* 0x0000000000017941 */ /* 0x000fea0003800000 */
.L_x_69:
        /* <DEDUP_REMOVED lines=9> */
.L_x_72:
[----:B------:R-:W-:Y:S05]  /*38d0*/  BSYNC B1 ;  /* 0x0000000000017941 */ /* 0x000fea0003800000 */
.L_x_71:
        /* <DEDUP_REMOVED lines=9> */
.L_x_74:
[----:B------:R-:W-:Y:S05]  /*3970*/  BSYNC B1 ;  /* 0x0000000000017941 */ /* 0x000fea0003800000 */
.L_x_73:
        /* <DEDUP_REMOVED lines=10> */
.L_x_76:
[----:B------:R-:W-:Y:S05]  /*3a20*/  BSYNC B1 ;  /* 0x0000000000017941 */ /* 0x000fea0003800000 */
.L_x_75:
        /* <DEDUP_REMOVED lines=10> */
.L_x_78:
[----:B------:R-:W-:Y:S05]  /*3ad0*/  BSYNC B1 ;  /* 0x0000000000017941 */ /* 0x000fea0003800000 */
.L_x_77:
        /* <DEDUP_REMOVED lines=9> */
.L_x_80:
[----:B------:R-:W-:Y:S05]  /*3b70*/  BSYNC B1 ;  /* 0x0000000000017941 */ /* 0x000fea0003800000 */
.L_x_79:
        /* <DEDUP_REMOVED lines=9> */
.L_x_82:
[----:B------:R-:W-:Y:S05]  /*3c10*/  BSYNC B1 ;  /* 0x0000000000017941 */ /* 0x000fea0003800000 */
.L_x_81:
        /* <DEDUP_REMOVED lines=10> */
.L_x_84:
[----:B------:R-:W-:Y:S05]  /*3cc0*/  BSYNC B1 ;  /* 0x0000000000017941 */ /* 0x000fea0003800000 */
.L_x_83:
        /* <DEDUP_REMOVED lines=10> */
.L_x_86:
[----:B------:R-:W-:Y:S05]  /*3d70*/  BSYNC B1 ;  /* 0x0000000000017941 */ /* 0x000fea0003800000 */
.L_x_85:
        /* <DEDUP_REMOVED lines=9> */
.L_x_88:
[----:B------:R-:W-:Y:S05]  /*3e10*/  BSYNC B1 ;  /* 0x0000000000017941 */ /* 0x000fea0003800000 */
.L_x_87:
        /* <DEDUP_REMOVED lines=9> */
.L_x_90:
[----:B------:R-:W-:Y:S05]  /*3eb0*/  BSYNC B1 ;  /* 0x0000000000017941 */ /* 0x000fea0003800000 */
.L_x_89:
        /* <DEDUP_REMOVED lines=10> */
.L_x_92:
[----:B------:R-:W-:Y:S05]  /*3f60*/  BSYNC B1 ;  /* 0x0000000000017941 */ /* 0x000fea0003800000 */
.L_x_91:
        /* <DEDUP_REMOVED lines=10> */
.L_x_94:
[----:B------:R-:W-:Y:S05]  /*4010*/  BSYNC B1 ;  /* 0x0000000000017941 */ /* 0x000fea0003800000 */
.L_x_93:
        /* <DEDUP_REMOVED lines=9> */
.L_x_96:
[----:B------:R-:W-:Y:S05]  /*40b0*/  BSYNC B1 ;  /* 0x0000000000017941 */ /* 0x000fea0003800000 */
.L_x_95:
        /* <DEDUP_REMOVED lines=9> */
.L_x_98:
[----:B------:R-:W-:Y:S05]  /*4150*/  BSYNC B1 ;  /* 0x0000000000017941 */ /* 0x000fea0003800000 */
.L_x_97:
        /* <DEDUP_REMOVED lines=10> */
.L_x_100:
[----:B------:R-:W-:Y:S05]  /*4200*/  BSYNC B1 ;  /* 0x0000000000017941 */ /* 0x000fea0003800000 */
.L_x_99:
        /* <DEDUP_REMOVED lines=10> */
.L_x_102:
[----:B------:R-:W-:Y:S05]  /*42b0*/  BSYNC B1 ;  /* 0x0000000000017941 */ /* 0x000fea0003800000 */
.L_x_101:
        /* <DEDUP_REMOVED lines=9> */
.L_x_104:
[----:B------:R-:W-:Y:S05]  /*4350*/  BSYNC B1 ;  /* 0x0000000000017941 */ /* 0x000fea0003800000 */
.L_x_103:
        /* <DEDUP_REMOVED lines=9> */
.L_x_106:
[----:B------:R-:W-:Y:S05]  /*43f0*/  BSYNC B1 ;  /* 0x0000000000017941 */ /* 0x000fea0003800000 */
.L_x_105:
        /* <DEDUP_REMOVED lines=10> */
.L_x_108:
[----:B------:R-:W-:Y:S05]  /*44a0*/  BSYNC B1 ;  /* 0x0000000000017941 */ /* 0x000fea0003800000 */
.L_x_107:
        /* <DEDUP_REMOVED lines=10> */
.L_x_110:
[----:B------:R-:W-:Y:S05]  /*4550*/  BSYNC B1 ;  /* 0x0000000000017941 */ /* 0x000fea0003800000 */
.L_x_109:
        /* <DEDUP_REMOVED lines=9> */
.L_x_112:
[----:B------:R-:W-:Y:S05]  /*45f0*/  BSYNC B1 ;  /* 0x0000000000017941 */ /* 0x000fea0003800000 */
.L_x_111:
        /* <DEDUP_REMOVED lines=9> */
.L_x_114:
[----:B------:R-:W-:Y:S05]  /*4690*/  BSYNC B1 ;  /* 0x0000000000017941 */ /* 0x000fea0003800000 */
.L_x_113:
        /* <DEDUP_REMOVED lines=10> */
.L_x_116:
[----:B------:R-:W-:Y:S05]  /*4740*/  BSYNC B1 ;  /* 0x0000000000017941 */ /* 0x000fea0003800000 */
.L_x_115:
        /* <DEDUP_REMOVED lines=10> */
.L_x_118:
[----:B------:R-:W-:Y:S05]  /*47f0*/  BSYNC B1 ;  /* 0x0000000000017941 */ /* 0x000fea0003800000 */
.L_x_117:
        /* <DEDUP_REMOVED lines=9> */
.L_x_120:
[----:B------:R-:W-:Y:S05]  /*4890*/  BSYNC B1 ;  /* 0x0000000000017941 */ /* 0x000fea0003800000 */
.L_x_119:
        /* <DEDUP_REMOVED lines=9> */
.L_x_122:
[----:B------:R-:W-:Y:S05]  /*4930*/  BSYNC B1 ;  /* 0x0000000000017941 */ /* 0x000fea0003800000 */
.L_x_121:
        /* <DEDUP_REMOVED lines=10> */
.L_x_124:
[----:B------:R-:W-:Y:S05]  /*49e0*/  BSYNC B1 ;  /* 0x0000000000017941 */ /* 0x000fea0003800000 */
.L_x_123:
        /* <DEDUP_REMOVED lines=10> */
.L_x_126:
[----:B------:R-:W-:Y:S05]  /*4a90*/  BSYNC B1 ;  /* 0x0000000000017941 */ /* 0x000fea0003800000 */
.L_x_125:
        /* <DEDUP_REMOVED lines=9> */
.L_x_128:
[----:B------:R-:W-:Y:S05]  /*4b30*/  BSYNC B1 ;  /* 0x0000000000017941 */ /* 0x000fea0003800000 */
.L_x_127:
        /* <DEDUP_REMOVED lines=9> */
.L_x_130:
[----:B------:R-:W-:Y:S05]  /*4bd0*/  BSYNC B1 ;  /* 0x0000000000017941 */ /* 0x000fea0003800000 */
.L_x_129:
        /* <DEDUP_REMOVED lines=10> */
.L_x_132:
[----:B------:R-:W-:Y:S05]  /*4c80*/  BSYNC B1 ;  /* 0x0000000000017941 */ /* 0x000fea0003800000 */
.L_x_131:
        /* <DEDUP_REMOVED lines=10> */
.L_x_134:
[----:B------:R-:W-:Y:S05]  /*4d30*/  BSYNC B1 ;  /* 0x0000000000017941 */ /* 0x000fea0003800000 */
.L_x_133:
        /* <DEDUP_REMOVED lines=9> */
.L_x_136:
[----:B------:R-:W-:Y:S05]  /*4dd0*/  BSYNC B1 ;  /* 0x0000000000017941 */ /* 0x000fea0003800000 */
.L_x_135:
        /* <DEDUP_REMOVED lines=9> */
.L_x_138:
[----:B------:R-:W-:Y:S05]  /*4e70*/  BSYNC B1 ;  /* 0x0000000000017941 */ /* 0x000fea0003800000 */
.L_x_137:
        /* <DEDUP_REMOVED lines=10> */
.L_x_140:
[----:B------:R-:W-:Y:S05]  /*4f20*/  BSYNC B1 ;  /* 0x0000000000017941 */ /* 0x000fea0003800000 */
.L_x_139:
        /* <DEDUP_REMOVED lines=10> */
.L_x_142:
[----:B------:R-:W-:Y:S05]  /*4fd0*/  BSYNC B1 ;  /* 0x0000000000017941 */ /* 0x000fea0003800000 */
.L_x_141:
        /* <DEDUP_REMOVED lines=9> */
.L_x_144:
[----:B------:R-:W-:Y:S05]  /*5070*/  BSYNC B1 ;  /* 0x0000000000017941 */ /* 0x000fea0003800000 */
.L_x_143:
        /* <DEDUP_REMOVED lines=9> */
.L_x_146:
[----:B------:R-:W-:Y:S05]  /*5110*/  BSYNC B1 ;  /* 0x0000000000017941 */ /* 0x000fea0003800000 */
.L_x_145:
        /* <DEDUP_REMOVED lines=10> */
.L_x_148:
[----:B------:R-:W-:Y:S05]  /*51c0*/  BSYNC B1 ;  /* 0x0000000000017941 */ /* 0x000fea0003800000 */
.L_x_147:
        /* <DEDUP_REMOVED lines=10> */
.L_x_150:
[----:B------:R-:W-:Y:S05]  /*5270*/  BSYNC B1 ;  /* 0x0000000000017941 */ /* 0x000fea0003800000 */
.L_x_149:
        /* <DEDUP_REMOVED lines=9> */
.L_x_152:
[----:B------:R-:W-:Y:S05]  /*5310*/  BSYNC B1 ;  /* 0x0000000000017941 */ /* 0x000fea0003800000 */
.L_x_151:
        /* <DEDUP_REMOVED lines=9> */
.L_x_154:
[----:B------:R-:W-:Y:S05]  /*53b0*/  BSYNC B1 ;  /* 0x0000000000017941 */ /* 0x000fea0003800000 */
.L_x_153:
        /* <DEDUP_REMOVED lines=10> */
.L_x_156:
[----:B------:R-:W-:Y:S05]  /*5460*/  BSYNC B1 ;  /* 0x0000000000017941 */ /* 0x000fea0003800000 */
.L_x_155:
        /* <DEDUP_REMOVED lines=10> */
.L_x_158:
[----:B------:R-:W-:Y:S05]  /*5510*/  BSYNC B1 ;  /* 0x0000000000017941 */ /* 0x000fea0003800000 */
.L_x_157:
        /* <DEDUP_REMOVED lines=9> */
.L_x_160:
[----:B------:R-:W-:Y:S05]  /*55b0*/  BSYNC B1 ;  /* 0x0000000000017941 */ /* 0x000fea0003800000 */
.L_x_159:
        /* <DEDUP_REMOVED lines=9> */
.L_x_162:
[----:B------:R-:W-:Y:S05]  /*5650*/  BSYNC B1 ;  /* 0x0000000000017941 */ /* 0x000fea0003800000 */
.L_x_161:
        /* <DEDUP_REMOVED lines=10> */
.L_x_164:
[----:B------:R-:W-:Y:S05]  /*5700*/  BSYNC B1 ;  /* 0x0000000000017941 */ /* 0x000fea0003800000 */
.L_x_163:
        /* <DEDUP_REMOVED lines=10> */
.L_x_166:
[----:B------:R-:W-:Y:S05]  /*57b0*/  BSYNC B1 ;  /* 0x0000000000017941 */ /* 0x000fea0003800000 */
.L_x_165:
        /* <DEDUP_REMOVED lines=9> */
.L_x_168:
[----:B------:R-:W-:Y:S05]  /*5850*/  BSYNC B1 ;  /* 0x0000000000017941 */ /* 0x000fea0003800000 */
.L_x_167:
        /* <DEDUP_REMOVED lines=9> */
.L_x_170:
[----:B------:R-:W-:Y:S05]  /*58f0*/  BSYNC B1 ;  /* 0x0000000000017941 */ /* 0x000fea0003800000 */
.L_x_169:
        /* <DEDUP_REMOVED lines=10> */
.L_x_172:
[----:B------:R-:W-:Y:S05]  /*59a0*/  BSYNC B1 ;  /* 0x0000000000017941 */ /* 0x000fea0003800000 */
.L_x_171:
        /* <DEDUP_REMOVED lines=10> */
.L_x_174:
[----:B------:R-:W-:Y:S05]  /*5a50*/  BSYNC B1 ;  /* 0x0000000000017941 */ /* 0x000fea0003800000 */
.L_x_173:
        /* <DEDUP_REMOVED lines=9> */
.L_x_176:
[----:B------:R-:W-:Y:S05]  /*5af0*/  BSYNC B1 ;  /* 0x0000000000017941 */ /* 0x000fea0003800000 */
.L_x_175:
        /* <DEDUP_REMOVED lines=9> */
.L_x_178:
[----:B------:R-:W-:Y:S05]  /*5b90*/  BSYNC B1 ;  /* 0x0000000000017941 */ /* 0x000fea0003800000 */
.L_x_177:
        /* <DEDUP_REMOVED lines=10> */
.L_x_180:
[----:B------:R-:W-:Y:S05]  /*5c40*/  BSYNC B1 ;  /* 0x0000000000017941 */ /* 0x000fea0003800000 */
.L_x_179:
        /* <DEDUP_REMOVED lines=10> */
.L_x_182:
[----:B------:R-:W-:Y:S05]  /*5cf0*/  BSYNC B1 ;  /* 0x0000000000017941 */ /* 0x000fea0003800000 */
.L_x_181:
        /* <DEDUP_REMOVED lines=9> */
.L_x_184:
[----:B------:R-:W-:Y:S05]  /*5d90*/  BSYNC B1 ;  /* 0x0000000000017941 */ /* 0x000fea0003800000 */
.L_x_183:
        /* <DEDUP_REMOVED lines=9> */
.L_x_186:
[----:B------:R-:W-:Y:S05]  /*5e30*/  BSYNC B1 ;  /* 0x0000000000017941 */ /* 0x000fea0003800000 */
.L_x_185:
        /* <DEDUP_REMOVED lines=10> */
.L_x_188:
[----:B------:R-:W-:Y:S05]  /*5ee0*/  BSYNC B1 ;  /* 0x0000000000017941 */ /* 0x000fea0003800000 */
.L_x_187:
        /* <DEDUP_REMOVED lines=10> */
.L_x_190:
[----:B------:R-:W-:Y:S05]  /*5f90*/  BSYNC B1 ;  /* 0x0000000000017941 */ /* 0x000fea0003800000 */
.L_x_189:
        /* <DEDUP_REMOVED lines=9> */
.L_x_192:
[----:B------:R-:W-:Y:S05]  /*6030*/  BSYNC B1 ;  /* 0x0000000000017941 */ /* 0x000fea0003800000 */
.L_x_191:
        /* <DEDUP_REMOVED lines=9> */
.L_x_194:
[----:B------:R-:W-:Y:S05]  /*60d0*/  BSYNC B1 ;  /* 0x0000000000017941 */ /* 0x000fea0003800000 */
.L_x_193:
        /* <DEDUP_REMOVED lines=10> */
.L_x_196:
[----:B------:R-:W-:Y:S05]  /*6180*/  BSYNC B1 ;  /* 0x0000000000017941 */ /* 0x000fea0003800000 */
.L_x_195:
        /* <DEDUP_REMOVED lines=10> */
.L_x_198:
[----:B------:R-:W-:Y:S05]  /*6230*/  BSYNC B1 ;  /* 0x0000000000017941 */ /* 0x000fea0003800000 */
.L_x_197:
        /* <DEDUP_REMOVED lines=9> */
.L_x_200:
[----:B------:R-:W-:Y:S05]  /*62d0*/  BSYNC B1 ;  /* 0x0000000000017941 */ /* 0x000fea0003800000 */
.L_x_199:
        /* <DEDUP_REMOVED lines=9> */
.L_x_202:
[----:B------:R-:W-:Y:S05]  /*6370*/  BSYNC B1 ;  /* 0x0000000000017941 */ /* 0x000fea0003800000 */
.L_x_201:
        /* <DEDUP_REMOVED lines=10> */
.L_x_204:
[----:B------:R-:W-:Y:S05]  /*6420*/  BSYNC B1 ;  /* 0x0000000000017941 */ /* 0x000fea0003800000 */
.L_x_203:
        /* <DEDUP_REMOVED lines=10> */
.L_x_206:
[----:B------:R-:W-:Y:S05]  /*64d0*/  BSYNC B1 ;  /* 0x0000000000017941 */ /* 0x000fea0003800000 */
.L_x_205:
        /* <DEDUP_REMOVED lines=9> */
.L_x_208:
[----:B------:R-:W-:Y:S05]  /*6570*/  BSYNC B1 ;  /* 0x0000000000017941 */ /* 0x000fea0003800000 */
.L_x_207:
        /* <DEDUP_REMOVED lines=9> */
.L_x_210:
[----:B------:R-:W-:Y:S05]  /*6610*/  BSYNC B1 ;  /* 0x0000000000017941 */ /* 0x000fea0003800000 */
.L_x_209:
        /* <DEDUP_REMOVED lines=10> */
.L_x_212:
[----:B------:R-:W-:Y:S05]  /*66c0*/  BSYNC B1 ;  /* 0x0000000000017941 */ /* 0x000fea0003800000 */
.L_x_211:
        /* <DEDUP_REMOVED lines=10> */
.L_x_214:
[----:B------:R-:W-:Y:S05]  /*6770*/  BSYNC B1 ;  /* 0x0000000000017941 */ /* 0x000fea0003800000 */
.L_x_213:
        /* <DEDUP_REMOVED lines=9> */
.L_x_216:
[----:B------:R-:W-:Y:S05]  /*6810*/  BSYNC B1 ;  /* 0x0000000000017941 */ /* 0x000fea0003800000 */
.L_x_215:
        /* <DEDUP_REMOVED lines=9> */
.L_x_218:
[----:B------:R-:W-:Y:S05]  /*68b0*/  BSYNC B1 ;  /* 0x0000000000017941 */ /* 0x000fea0003800000 */
.L_x_217:
        /* <DEDUP_REMOVED lines=10> */
.L_x_220:
[----:B------:R-:W-:Y:S05]  /*6960*/  BSYNC B1 ;  /* 0x0000000000017941 */ /* 0x000fea0003800000 */
.L_x_219:
        /* <DEDUP_REMOVED lines=10> */
.L_x_222:
[----:B------:R-:W-:Y:S05]  /*6a10*/  BSYNC B1 ;  /* 0x0000000000017941 */ /* 0x000fea0003800000 */
.L_x_221:
        /* <DEDUP_REMOVED lines=9> */
.L_x_224:
[----:B------:R-:W-:Y:S05]  /*6ab0*/  BSYNC B1 ;  /* 0x0000000000017941 */ /* 0x000fea0003800000 */
.L_x_223:
        /* <DEDUP_REMOVED lines=9> */
.L_x_226:
[----:B------:R-:W-:Y:S05]  /*6b50*/  BSYNC B1 ;  /* 0x0000000000017941 */ /* 0x000fea0003800000 */
.L_x_225:
        /* <DEDUP_REMOVED lines=10> */
.L_x_228:
[----:B------:R-:W-:Y:S05]  /*6c00*/  BSYNC B1 ;  /* 0x0000000000017941 */ /* 0x000fea0003800000 */
.L_x_227:
        /* <DEDUP_REMOVED lines=10> */
.L_x_230:
[----:B------:R-:W-:Y:S05]  /*6cb0*/  BSYNC B1 ;  /* 0x0000000000017941 */ /* 0x000fea0003800000 */
.L_x_229:
        /* <DEDUP_REMOVED lines=9> */
.L_x_232:
[----:B------:R-:W-:Y:S05]  /*6d50*/  BSYNC B1 ;  /* 0x0000000000017941 */ /* 0x000fea0003800000 */
.L_x_231:
        /* <DEDUP_REMOVED lines=9> */
.L_x_234:
[----:B------:R-:W-:Y:S05]  /*6df0*/  BSYNC B1 ;  /* 0x0000000000017941 */ /* 0x000fea0003800000 */
.L_x_233:
        /* <DEDUP_REMOVED lines=10> */
.L_x_236:
[----:B------:R-:W-:Y:S05]  /*6ea0*/  BSYNC B1 ;  /* 0x0000000000017941 */ /* 0x000fea0003800000 */
.L_x_235:
        /* <DEDUP_REMOVED lines=10> */
.L_x_238:
[----:B------:R-:W-:Y:S05]  /*6f50*/  BSYNC B1 ;  /* 0x0000000000017941 */ /* 0x000fea0003800000 */
.L_x_237:
        /* <DEDUP_REMOVED lines=9> */
.L_x_240:
[----:B------:R-:W-:Y:S05]  /*6ff0*/  BSYNC B1 ;  /* 0x0000000000017941 */ /* 0x000fea0003800000 */
.L_x_239:
        /* <DEDUP_REMOVED lines=9> */
.L_x_242:
[----:B------:R-:W-:Y:S05]  /*7090*/  BSYNC B1 ;  /* 0x0000000000017941 */ /* 0x000fea0003800000 */
.L_x_241:
        /* <DEDUP_REMOVED lines=10> */
.L_x_244:
[----:B------:R-:W-:Y:S05]  /*7140*/  BSYNC B1 ;  /* 0x0000000000017941 */ /* 0x000fea0003800000 */
.L_x_243:
        /* <DEDUP_REMOVED lines=10> */
.L_x_246:
[----:B------:R-:W-:Y:S05]  /*71f0*/  BSYNC B1 ;  /* 0x0000000000017941 */ /* 0x000fea0003800000 */
.L_x_245:
        /* <DEDUP_REMOVED lines=9> */
.L_x_248:
[----:B------:R-:W-:Y:S05]  /*7290*/  BSYNC B1 ;  /* 0x0000000000017941 */ /* 0x000fea0003800000 */
.L_x_247:
        /* <DEDUP_REMOVED lines=9> */
.L_x_250:
[----:B------:R-:W-:Y:S05]  /*7330*/  BSYNC B1 ;  /* 0x0000000000017941 */ /* 0x000fea0003800000 */
.L_x_249:
        /* <DEDUP_REMOVED lines=10> */
.L_x_252:
[----:B------:R-:W-:Y:S05]  /*73e0*/  BSYNC B1 ;  /* 0x0000000000017941 */ /* 0x000fea0003800000 */
.L_x_251:
        /* <DEDUP_REMOVED lines=10> */
.L_x_254:
[----:B------:R-:W-:Y:S05]  /*7490*/  BSYNC B1 ;  /* 0x0000000000017941 */ /* 0x000fea0003800000 */
.L_x_253:
        /* <DEDUP_REMOVED lines=9> */
.L_x_256:
[----:B------:R-:W-:Y:S05]  /*7530*/  BSYNC B1 ;  /* 0x0000000000017941 */ /* 0x000fea0003800000 */
.L_x_255:
        /* <DEDUP_REMOVED lines=9> */
.L_x_258:
[----:B------:R-:W-:Y:S05]  /*75d0*/  BSYNC B1 ;  /* 0x0000000000017941 */ /* 0x000fea0003800000 */
.L_x_257:
        /* <DEDUP_REMOVED lines=10> */
.L_x_260:
[----:B------:R-:W-:Y:S05]  /*7680*/  BSYNC B1 ;  /* 0x0000000000017941 */ /* 0x000fea0003800000 */
.L_x_259:
[----:B-----5:R-:W-:Y:S01]  /*7690*/  HADD2.F32 R9, -RZ, R146.H0_H0 ;  /* 0x20000092ff097230 */ /* 0x020fe20000004100 */
[----:B------:R-:W-:Y:S01]  /*76a0*/  ISETP.GT.AND P0, PT, R8, 0xe9, PT ;  /* 0x000000e90800780c */ /* 0x000fe20003f04270 */
[----:B------:R-:W-:Y:S01]  /*76b0*/  @P2 IMAD.MOV.U32 R8, RZ, RZ, R10 ;  /* 0x000000ffff082224 */ /* 0x000fe200078e000a */
[----:B------:R-:W-:Y:S02]  /*76c0*/  BSSY B1, `(.L_x_261) ;  /* 0x000000a000017945 */ /* 0x000fe40003800000 */
[----:B------:R-:W-:Y:S01]  /*76d0*/  FMUL R9, R9, R144 ;  /* 0x0000009009097220 */ /* 0x000fe20000400000 */
[----:B------:R-:W-:-:S03]  /*76e0*/  ISETP.GT.AND P3, PT, R3, RZ, P0 ;  /* 0x000000ff0300720c */ /* 0x000fc60000764270 */
[----:B------:R-:W-:-:S05]  /*76f0*/  FFMA R9, R28, R23, R9 ;  /* 0x000000171c097223 */ /* 0x000fca0000000009 */
[----:B------:R-:W-:-:S04]  /*7700*/  F2FP.F16.F32.PACK_AB R9, RZ, R9 ;  /* 0x00000009ff09723e */ /* 0x000fc800000000ff */
[----:B0-----:R-:W-:Y:S01]  /*7710*/  PRMT R14, R9, 0x7610, R14 ;  /* 0x00007610090e7816 */ /* 0x001fe2000000000e */
[----:B------:R-:W-:-:S05]  /*7720*/  @P2 IMAD.MOV.U32 R9, RZ, RZ, R11 ;  /* 0x000000ffff092224 */ /* 0x000fca00078e000b */
[----:B------:R0:W-:Y:S01]  /*7730*/  @P2 STG.E.U16 desc[UR56][R8.64+0x1d0], R14 ;  /* 0x0001d00e08002986 */ /* 0x0001e2000c101538 */
[----:B------:R-:W-:Y:S05]  /*7740*/  @!P3 BRA `(.L_x_262) ;  /* 0x000000000004b947 */ /* 0x000fea0003800000 */
[----:B------:R0:W5:Y:S02]  /*7750*/  LDG.E.LTC128B.U16 R146, desc[UR56][R6.64+0x1d2] ;  /* 0x0001d23806927981 */ /* 0x000164000c1e1520 */
.L_x_262:
[----:B------:R-:W-:Y:S05]  /*7760*/  BSYNC B1 ;  /* 0x0000000000017941 */ /* 0x000fea0003800000 */
.L_x_261:
[----:B01-3-5:R-:W-:Y:S01]  /*7770*/  HADD2.F32 R7, -RZ, R146.H0_H0 ;  /* 0x20000092ff077230 */ /* 0x02bfe20000004100 */
        /* <DEDUP_REMOVED lines=8> */
.L_x_264:
[----:B------:R-:W-:Y:S05]  /*7800*/  BSYNC B1 ;  /* 0x0000000000017941 */ /* 0x000fea0003800000 */
.L_x_263:
[----:B-----5:R-:W-:Y:S01]  /*7810*/  HADD2.F32 R7, -RZ, R146.H0_H0 ;  /* 0x20000092ff077230 */ /* 0x020fe20000004100 */
[----:B------:R-:W-:Y:S01]  /*7820*/  ISETP.GT.AND P0, PT, R3, 0x8, P0 ;  /* 0x000000080300780c */ /* 0x000fe20000704270 */
[----:B0-----:R-:W-:Y:S01]  /*7830*/  @P1 IMAD.MOV.U32 R6, RZ, RZ, R12 ;  /* 0x000000ffff061224 */ /* 0x001fe200078e000c */
[----:B------:R-:W-:Y:S02]  /*7840*/  BSSY B1, `(.L_x_265) ;  /* 0x0000009000017945 */ /* 0x000fe40003800000 */
[----:B------:R-:W-:-:S04]  /*7850*/  FMUL R7, R7, R144 ;  /* 0x0000009007077220 */ /* 0x000fc80000400000 */
[----:B------:R-:W-:-:S05]  /*7860*/  FFMA R7, R30, R23, R7 ;  /* 0x000000171e077223 */ /* 0x000fca0000000007 */
[----:B------:R-:W-:-:S04]  /*7870*/  F2FP.F16.F32.PACK_AB R7, RZ, R7 ;  /* 0x00000007ff07723e */ /* 0x000fc800000000ff */
[----:B------:R-:W-:Y:S01]  /*7880*/  PRMT R8, R7, 0x7610, R8 ;  /* 0x0000761007087816 */ /* 0x000fe20000000008 */
[----:B------:R-:W-:-:S05]  /*7890*/  @P1 IMAD.MOV.U32 R7, RZ, RZ, R13 ;  /* 0x000000ffff071224 */ /* 0x000fca00078e000d */
[----:B------:R0:W-:Y:S01]  /*78a0*/  @P1 STG.E.U16 desc[UR56][R6.64+0x1d0], R8 ;  /* 0x0001d00806001986 */ /* 0x0001e2000c101538 */
[----:B------:R-:W-:Y:S05]  /*78b0*/  @!P0 BRA `(.L_x_266) ;  /* 0x0000000000048947 */ /* 0x000fea0003800000 */
[----:B------:R3:W5:Y:S02]  /*78c0*/  LDG.E.LTC128B.U16 R146, desc[UR56][R4.64+0x1d2] ;  /* 0x0001d23804927981 */ /* 0x000764000c1e1520 */
.L_x_266:
[----:B------:R-:W-:Y:S05]  /*78d0*/  BSYNC B1 ;  /* 0x0000000000017941 */ /* 0x000fea0003800000 */
.L_x_265:
[----:B------:R-:W-:Y:S05]  /*78e0*/  @!P0 BRA `(.L_x_267) ;  /* 0x0000002800708947 */ /* 0x000fea0003800000 */
[----:B-----5:R-:W-:-:S05]  /*78f0*/  HADD2.F32 R3, -RZ, R146.H0_H0 ;  /* 0x20000092ff037230 */ /* 0x020fca0000004100 */
[----:B-1234-:R-:W-:-:S04]  /*7900*/  FMUL R4, R3, R144 ;  /* 0x0000009003047220 */ /* 0x01efc80000400000 */
[----:B------:R-:W-:-:S05]  /*7910*/  FFMA R4, R31, R23, R4 ;  /* 0x000000171f047223 */ /* 0x000fca0000000004 */
[----:B------:R-:W-:-:S05]  /*7920*/  F2FP.F16.F32.PACK_AB R4, RZ, R4 ;  /* 0x00000004ff04723e */ /* 0x000fca00000000ff */
[----:B------:R1:W-:Y:S01]  /*7930*/  STG.E.U16 desc[UR56][R12.64+0x1d2], R4 ;  /* 0x0001d2040c007986 */ /* 0x0003e2000c101538 */
[----:B------:R-:W-:Y:S05]  /*7940*/  BRA `(.L_x_267) ;  /* 0x0000002800587947 */ /* 0x000fea0003800000 */
.L_x_30:
[----:B------:R-:W-:Y:S01]  /*7950*/  ULDC.64 UR4, c[0x0][0x5c0] ;  /* 0x0001700000047ab9 */ /* 0x000fe20000000a00 */
[----:B------:R-:W-:Y:S01]  /*7960*/  ISETP.GT.AND P3, PT, R8, 0x1, PT ;  /* 0x000000010800780c */ /* 0x000fe20003f64270 */
[-C--:B------:R-:W-:Y:S01]  /*7970*/  FMUL R136, R136, R23.reuse ;  /* 0x0000001788887220 */ /* 0x080fe20000400000 */
[----:B------:R-:W-:Y:S01]  /*7980*/  LEA R10, P0, R6, UR4, 0x1 ;  /* 0x00000004060a7c11 */ /* 0x000fe2000f8008ff */
[-C--:B------:R-:W-:Y:S01]  /*7990*/  FMUL R137, R137, R23.reuse ;  /* 0x0000001789897220 */ /* 0x080fe20000400000 */
[----:B------:R-:W-:Y:S01]  /*79a0*/  SHF.L.U64.HI R5, R4, 0x4, R5 ;  /* 0x0000000404057819 */ /* 0x000fe20000010205 */
[-C--:B------:R-:W-:Y:S01]  /*79b0*/  FMUL R138, R138, R23.reuse ;  /* 0x000000178a8a7220 */ /* 0x080fe20000400000 */
[----:B------:R-:W-:Y:S01]  /*79c0*/  LEA.HI.X R11, R6, UR5, R9, 0x1, P0 ;  /* 0x00000005060b7c11 */ /* 0x000fe200080f0c09 */
[-C--:B------:R-:W-:Y:S01]  /*79d0*/  FMUL R139, R139, R23.reuse ;  /* 0x000000178b8b7220 */ /* 0x080fe20000400000 */
[----:B------:R-:W-:Y:S01]  /*79e0*/  ISETP.GT.AND P0, PT, R3, RZ, P3 ;  /* 0x000000ff0300720c */ /* 0x000fe20001f04270 */
[-C--:B------:R-:W-:Y:S01]  /*79f0*/  FMUL R140, R140, R23.reuse ;  /* 0x000000178c8c7220 */ /* 0x080fe20000400000 */
[----:B------:R-:W-:Y:S01]  /*7a00*/  F2FP.F16.F32.PACK_AB R136, RZ, R136 ;  /* 0x00000088ff88723e */ /* 0x000fe200000000ff */
[----:B------:R-:W-:Y:S01]  /*7a10*/  FMUL R141, R141, R23 ;  /* 0x000000178d8d7220 */ /* 0x000fe20000400000 */
[----:B------:R-:W-:Y:S01]  /*7a20*/  F2FP.F16.F32.PACK_AB R137, RZ, R137 ;  /* 0x00000089ff89723e */ /* 0x000fe200000000ff */
[-C--:B------:R-:W-:Y:S01]  /*7a30*/  FMUL R142, R142, R23.reuse ;  /* 0x000000178e8e7220 */ /* 0x080fe20000400000 */
[----:B------:R-:W-:Y:S01]  /*7a40*/  LEA R4, P4, R4, R10, 0x4 ;  /* 0x0000000a04047211 */ /* 0x000fe200078820ff */
[----:B------:R-:W-:Y:S01]  /*7a50*/  @P2 STG.E.U16 desc[UR56][R10.64], R136 ;  /* 0x000000880a002986 */ /* 0x000fe2000c101538 */
[----:B------:R-:W-:Y:S01]  /*7a60*/  ISETP.GT.AND P2, PT, R8, 0x8, PT ;  /* 0x000000080800780c */ /* 0x000fe20003f44270 */
[-C--:B------:R-:W-:Y:S01]  /*7a70*/  FMUL R143, R143, R23.reuse ;  /* 0x000000178f8f7220 */ /* 0x080fe20000400000 */
[----:B------:R-:W-:Y:S01]  /*7a80*/  ISETP.GT.AND P1, PT, R3, 0x8, P1 ;  /* 0x000000080300780c */ /* 0x000fe20000f24270 */
[--C-:B------:R-:W-:Y:S01]  /*7a90*/  IMAD.X R5, R5, 0x1, R11.reuse, P4 ;  /* 0x0000000105057824 */ /* 0x100fe200020e060b */
[C---:B------:R-:W-:Y:S01]  /*7aa0*/  ISETP.GT.AND P5, PT, R3.reuse, RZ, P2 ;  /* 0x000000ff0300720c */ /* 0x040fe200017a4270 */
[--C-:B------:R-:W-:Y:S01]  /*7ab0*/  @P0 IMAD.MOV.U32 R6, RZ, RZ, R10.reuse ;  /* 0x000000ffff060224 */ /* 0x100fe200078e000a */
[----:B------:R-:W-:Y:S01]  /*7ac0*/  ISETP.GT.AND P3, PT, R3, 0x8, P3 ;  /* 0x000000080300780c */ /* 0x000fe20001f64270 */
[--C-:B------:R-:W-:Y:S01]  /*7ad0*/  @P0 IMAD.MOV.U32 R7, RZ, RZ, R11.reuse ;  /* 0x000000ffff070224 */ /* 0x100fe200078e000b */
[----:B------:R-:W-:Y:S01]  /*7ae0*/  F2FP.F16.F32.PACK_AB R138, RZ, R138 ;  /* 0x0000008aff8a723e */ /* 0x000fe200000000ff */
[----:B------:R-:W-:Y:S01]  /*7af0*/  FMUL R128, R128, R23 ;  /* 0x0000001780807220 */ /* 0x000fe20000400000 */
[----:B------:R-:W-:Y:S01]  /*7b00*/  F2FP.F16.F32.PACK_AB R139, RZ, R139 ;  /* 0x0000008bff8b723e */ /* 0x000fe200000000ff */
[-C--:B------:R-:W-:Y:S01]  /*7b10*/  FMUL R129, R129, R23.reuse ;  /* 0x0000001781817220 */ /* 0x080fe20000400000 */
[----:B------:R0:W-:Y:S01]  /*7b20*/  @P0 STG.E.U16 desc[UR56][R6.64+0x2], R137 ;  /* 0x0000028906000986 */ /* 0x0001e2000c101538 */
[----:B------:R-:W-:Y:S01]  /*7b30*/  ISETP.GT.AND P0, PT, R8, 0x9, PT ;  /* 0x000000090800780c */ /* 0x000fe20003f04270 */
[-C--:B------:R-:W-:Y:S01]  /*7b40*/  FMUL R130, R130, R23.reuse ;  /* 0x0000001782827220 */ /* 0x080fe20000400000 */
[----:B------:R-:W-:Y:S01]  /*7b50*/  F2FP.F16.F32.PACK_AB R140, RZ, R140 ;  /* 0x0000008cff8c723e */ /* 0x000fe200000000ff */
[----:B------:R-:W-:Y:S01]  /*7b60*/  @P1 STG.E.U16 desc[UR56][R4.64], R138 ;  /* 0x0000008a04001986 */ /* 0x000fe2000c101538 */
[----:B------:R-:W-:Y:S01]  /*7b70*/  ISETP.GT.AND P4, PT, R3, RZ, P0 ;  /* 0x000000ff0300720c */ /* 0x000fe20000784270 */
[----:B------:R-:W-:Y:S01]  /*7b80*/  FMUL R131, R131, R23 ;  /* 0x0000001783837220 */ /* 0x000fe20000400000 */
[----:B------:R-:W-:Y:S01]  /*7b90*/  ISETP.GT.AND P1, PT, R8, 0x10, PT ;  /* 0x000000100800780c */ /* 0x000fe20003f24270 */
[----:B------:R-:W-:Y:S01]  /*7ba0*/  @P3 STG.E.U16 desc[UR56][R4.64+0x2], R139 ;  /* 0x0000028b04003986 */ /* 0x000fe2000c101538 */
[----:B------:R-:W-:Y:S01]  /*7bb0*/  F2FP.F16.F32.PACK_AB R141, RZ, R141 ;  /* 0x0000008dff8d723e */ /* 0x000fe200000000ff */
[-C--:B------:R-:W-:Y:S01]  /*7bc0*/  FMUL R132, R132, R23.reuse ;  /* 0x0000001784847220 */ /* 0x080fe20000400000 */
[C---:B------:R-:W-:Y:S01]  /*7bd0*/  ISETP.GT.AND P2, PT, R3.reuse, 0x8, P2 ;  /* 0x000000080300780c */ /* 0x040fe20001744270 */
[--C-:B0-----:R-:W-:Y:S01]  /*7be0*/  @P5 IMAD.MOV.U32 R6, RZ, RZ, R10.reuse ;  /* 0x000000ffff065224 */ /* 0x101fe200078e000a */
[----:B------:R-:W-:Y:S01]  /*7bf0*/  ISETP.GT.AND P3, PT, R3, 0x8, P0 ;  /* 0x000000080300780c */ /* 0x000fe20000764270 */
[--C-:B------:R-:W-:Y:S01]  /*7c00*/  @P5 IMAD.MOV.U32 R7, RZ, RZ, R11.reuse ;  /* 0x000000ffff075224 */ /* 0x100fe200078e000b */
[----:B------:R-:W-:Y:S01]  /*7c10*/  ISETP.GT.AND P0, PT, R8, 0x11, PT ;  /* 0x000000110800780c */ /* 0x000fe20003f04270 */
[-C--:B------:R-:W-:Y:S01]  /*7c20*/  FMUL R133, R133, R23.reuse ;  /* 0x0000001785857220 */ /* 0x080fe20000400000 */
[----:B------:R-:W-:Y:S01]  /*7c30*/  F2FP.F16.F32.PACK_AB R142, RZ, R142 ;  /* 0x0000008eff8e723e */ /* 0x000fe200000000ff */
[-C--:B------:R-:W-:Y:S01]  /*7c40*/  FMUL R134, R134, R23.reuse ;  /* 0x0000001786867220 */ /* 0x080fe20000400000 */
[----:B------:R0:W-:Y:S01]  /*7c50*/  @P5 STG.E.U16 desc[UR56][R6.64+0x10], R140 ;  /* 0x0000108c06005986 */ /* 0x0001e2000c101538 */
[----:B------:R-:W-:Y:S01]  /*7c60*/  ISETP.GT.AND P5, PT, R3, RZ, P1 ;  /* 0x000000ff0300720c */ /* 0x000fe20000fa4270 */
[----:B------:R-:W-:Y:S01]  /*7c70*/  FMUL R135, R135, R23 ;  /* 0x0000001787877220 */ /* 0x000fe20000400000 */
[----:B------:R-:W-:Y:S01]  /*7c80*/  F2FP.F16.F32.PACK_AB R143, RZ, R143 ;  /* 0x0000008fff8f723e */ /* 0x000fe200000000ff */
[-C--:B------:R-:W-:Y:S01]  /*7c90*/  FMUL R120, R120, R23.reuse ;  /* 0x0000001778787220 */ /* 0x080fe20000400000 */
[----:B------:R-:W-:Y:S01]  /*7ca0*/  F2FP.F16.F32.PACK_AB R128, RZ, R128 ;  /* 0x00000080ff80723e */ /* 0x000fe200000000ff */
[----:B------:R-:W-:Y:S01]  /*7cb0*/  FMUL R121, R121, R23 ;  /* 0x0000001779797220 */ /* 0x000fe20000400000 */
[----:B------:R-:W-:Y:S01]  /*7cc0*/  F2FP.F16.F32.PACK_AB R129, RZ, R129 ;  /* 0x00000081ff81723e */ /* 0x000fe200000000ff */
[-C--:B------:R-:W-:Y:S01]  /*7cd0*/  FMUL R122, R122, R23.reuse ;  /* 0x000000177a7a7220 */ /* 0x080fe20000400000 */
[----:B------:R-:W-:Y:S01]  /*7ce0*/  ISETP.GT.AND P1, PT, R3, 0x8, P1 ;  /* 0x000000080300780c */ /* 0x000fe20000f24270 */
[----:B------:R-:W-:Y:S01]  /*7cf0*/  FMUL R123, R123, R23 ;  /* 0x000000177b7b7220 */ /* 0x000fe20000400000 */
[----:B------:R-:W-:Y:S01]  /*7d00*/  F2FP.F16.F32.PACK_AB R130, RZ, R130 ;  /* 0x00000082ff82723e */ /* 0x000fe200000000ff */
[--C-:B0-----:R-:W-:Y:S01]  /*7d10*/  @P4 IMAD.MOV.U32 R6, RZ, RZ, R10.reuse ;  /* 0x000000ffff064224 */ /* 0x101fe200078e000a */
[----:B------:R-:W-:Y:S01]  /*7d20*/  F2FP.F16.F32.PACK_AB R131, RZ, R131 ;  /* 0x00000083ff83723e */ /* 0x000fe200000000ff */
[--C-:B------:R-:W-:Y:S01]  /*7d30*/  @P4 IMAD.MOV.U32 R7, RZ, RZ, R11.reuse ;  /* 0x000000ffff074224 */ /* 0x100fe200078e000b */
[----:B------:R-:W-:Y:S01]  /*7d40*/  F2FP.F16.F32.PACK_AB R132, RZ, R132 ;  /* 0x00000084ff84723e */ /* 0x000fe200000000ff */
[----:B------:R-:W-:Y:S01]  /*7d50*/  FMUL R124, R124, R23 ;  /* 0x000000177c7c7220 */ /* 0x000fe20000400000 */
[----:B------:R-:W-:Y:S01]  /*7d60*/  F2FP.F16.F32.PACK_AB R133, RZ, R133 ;  /* 0x00000085ff85723e */ /* 0x000fe200000000ff */
[-C--:B------:R-:W-:Y:S01]  /*7d70*/  FMUL R125, R125, R23.reuse ;  /* 0x000000177d7d7220 */ /* 0x080fe20000400000 */
[----:B------:R0:W-:Y:S01]  /*7d80*/  @P4 STG.E.U16 desc[UR56][R6.64+0x12], R141 ;  /* 0x0000128d06004986 */ /* 0x0001e2000c101538 */
[----:B------:R-:W-:Y:S01]  /*7d90*/  ISETP.GT.AND P4, PT, R3, RZ, P0 ;  /* 0x000000ff0300720c */ /* 0x000fe20000784270 */
[-C--:B------:R-:W-:Y:S01]  /*7da0*/  FMUL R126, R126, R23.reuse ;  /* 0x000000177e7e7220 */ /* 0x080fe20000400000 */
[----:B------:R-:W-:Y:S01]  /*7db0*/  F2FP.F16.F32.PACK_AB R134, RZ, R134 ;  /* 0x00000086ff86723e */ /* 0x000fe200000000ff */
[----:B------:R-:W-:Y:S01]  /*7dc0*/  @P2 STG.E.U16 desc[UR56][R4.64+0x10], R142 ;  /* 0x0000108e04002986 */ /* 0x000fe2000c101538 */
[----:B------:R-:W-:Y:S01]  /*7dd0*/  ISETP.GT.AND P2, PT, R8, 0x18, PT ;  /* 0x000000180800780c */ /* 0x000fe20003f44270 */
[----:B------:R-:W-:Y:S01]  /*7de0*/  FMUL R127, R127, R23 ;  /* 0x000000177f7f7220 */ /* 0x000fe20000400000 */
[----:B------:R-:W-:Y:S01]  /*7df0*/  F2FP.F16.F32.PACK_AB R135, RZ, R135 ;  /* 0x00000087ff87723e */ /* 0x000fe200000000ff */
[----:B------:R-:W-:Y:S01]  /*7e00*/  @P3 STG.E.U16 desc[UR56][R4.64+0x12], R143 ;  /* 0x0000128f04003986 */ /* 0x000fe2000c101538 */
[----:B------:R-:W-:Y:S01]  /*7e10*/  ISETP.GT.AND P3, PT, R3, 0x8, P0 ;  /* 0x000000080300780c */ /* 0x000fe20000764270 */
[----:B------:R-:W-:Y:S01]  /*7e20*/  FMUL R112, R112, R23 ;  /* 0x0000001770707220 */ /* 0x000fe20000400000 */
[----:B------:R-:W-:Y:S01]  /*7e30*/  ISETP.GT.AND P0, PT, R8, 0x19, PT ;  /* 0x000000190800780c */ /* 0x000fe20003f04270 */
[--C-:B0-----:R-:W-:Y:S01]  /*7e40*/  @P5 IMAD.MOV.U32 R6, RZ, RZ, R10.reuse ;  /* 0x000000ffff065224 */ /* 0x101fe200078e000a */
[----:B------:R-:W-:Y:S01]  /*7e50*/  F2FP.F16.F32.PACK_AB R120, RZ, R120 ;  /* 0x00000078ff78723e */ /* 0x000fe200000000ff */
[--C-:B------:R-:W-:Y:S01]  /*7e60*/  @P5 IMAD.MOV.U32 R7, RZ, RZ, R11.reuse ;  /* 0x000000ffff075224 */ /* 0x100fe200078e000b */
[----:B------:R-:W-:Y:S01]  /*7e70*/  F2FP.F16.F32.PACK_AB R121, RZ, R121 ;  /* 0x00000079ff79723e */ /* 0x000fe200000000ff */
        /* <DEDUP_REMOVED lines=12> */
[----:B------:R-:W-:Y:S01]  /*7f40*/  F2FP.F16.F32.PACK_AB R126, RZ, R126 ;  /* 0x0000007eff7e723e */ /* 0x000fe200000000ff */
[----:B------:R-:W-:Y:S01]  /*7f50*/  FMUL R119, R119, R23 ;  /* 0x0000001777777220 */ /* 0x000fe20000400000 */
[----:B------:R-:W-:Y:S01]  /*7f60*/  F2FP.F16.F32.PACK_AB R127, RZ, R127 ;  /* 0x0000007fff7f723e */ /* 0x000fe200000000ff */
        /* <DEDUP_REMOVED lines=8> */
[C---:B------:R-:W-:Y:S01]  /*7ff0*/  ISETP.GT.AND P4, PT, R3.reuse, RZ, P0 ;  /* 0x000000ff0300720c */ /* 0x040fe20000784270 */
[----:B------:R-:W-:Y:S01]  /*8000*/  FMUL R106, R106, R23 ;  /* 0x000000176a6a7220 */ /* 0x000fe20000400000 */
[----:B------:R-:W-:Y:S01]  /*8010*/  F2FP.F16.F32.PACK_AB R115, RZ, R115 ;  /* 0x00000073ff73723e */ /* 0x000fe200000000ff */
[----:B------:R-:W-:Y:S01]  /*8020*/  @P1 STG.E.U16 desc[UR56][R4.64+0x20], R130 ;  /* 0x0000208204001986 */ /* 0x000fe2000c101538 */
[----:B------:R-:W-:Y:S01]  /*8030*/  ISETP.GT.AND P1, PT, R3, 0x8, P2 ;  /* 0x000000080300780c */ /* 0x000fe20001724270 */
[-C--:B------:R-:W-:Y:S01]  /*8040*/  FMUL R107, R107, R23.reuse ;  /* 0x000000176b6b7220 */ /* 0x080fe20000400000 */
[----:B------:R-:W-:Y:S01]  /*8050*/  ISETP.GT.AND P2, PT, R8, 0x20, PT ;  /* 0x000000200800780c */ /* 0x000fe20003f44270 */
        /* <DEDUP_REMOVED lines=251> */
[----:B0-----:R-:W-:Y:S01]  /*9010*/  @P4 IMAD.MOV.U32 R6, RZ, RZ, R10 ;  /* 0x000000ffff064224 */ /* 0x001fe200078e000a */
[----:B------:R-:W-:Y:S01]  /*9020*/  F2FP.F16.F32.PACK_AB R36, RZ, R36 ;  /* 0x00000024ff24723e */ /* 0x000fe200000000ff */
[----:B------:R-:W-:Y:S01]  /*9030*/  @P4 IMAD.MOV.U32 R7, RZ, RZ, R11 ;  /* 0x000000ffff074224 */ /* 0x000fe200078e000b */
        /* <DEDUP_REMOVED lines=10> */
[----:B------:R-:W-:Y:S01]  /*90e0*/  FMUL R31, R31, R23 ;  /* 0x000000171f1f7220 */ /* 0x000fe20000400000 */
[----:B------:R-:W-:Y:S01]  /*90f0*/  ISETP.GT.AND P2, PT, R8, 0x58, PT ;  /* 0x000000580800780c */ /* 0x000fe20003f44270 */
[----:B------:R-:W-:Y:S01]  /*9100*/  @P3 STG.E.U16 desc[UR56][R4.64+0x92], R111 ;  /* 0x0000926f04003986 */ /* 0x000fe2000c101538 */
[----:B------:R-:W-:-:S02]  /*9110*/  ISETP.GT.AND P3, PT, R3, 0x8, P0 ;  /* 0x000000080300780c */ /* 0x000fc40000764270 */
[----:B------:R-:W-:Y:S01]  /*9120*/  ISETP.GT.AND P0, PT, R8, 0x59, PT ;  /* 0x000000590800780c */ /* 0x000fe20003f04270 */
[----:B0-----:R-:W-:Y:S01]  /*9130*/  @P5 IMAD.MOV.U32 R6, RZ, RZ, R10 ;  /* 0x000000ffff065224 */ /* 0x001fe200078e000a */
[----:B------:R-:W-:Y:S01]  /*9140*/  F2FP.F16.F32.PACK_AB R24, RZ, R24 ;  /* 0x00000018ff18723e */ /* 0x000fe200000000ff */
[----:B------:R-:W-:Y:S01]  /*9150*/  @P5 IMAD.MOV.U32 R7, RZ, RZ, R11 ;  /* 0x000000ffff075224 */ /* 0x000fe200078e000b */
[----:B------:R-:W-:Y:S02]  /*9160*/  F2FP.F16.F32.PACK_AB R25, RZ, R25 ;  /* 0x00000019ff19723e */ /* 0x000fe400000000ff */
[----:B------:R-:W-:Y:S02]  /*9170*/  F2FP.F16.F32.PACK_AB R26, RZ, R26 ;  /* 0x0000001aff1a723e */ /* 0x000fe400000000ff */
[----:B------:R0:W-:Y:S01]  /*9180*/  @P5 STG.E.U16 desc[UR56][R6.64+0xa0], R96 ;  /* 0x0000a06006005986 */ /* 0x0001e2000c101538 */
[----:B------:R-:W-:Y:S02]  /*9190*/  ISETP.GT.AND P5, PT, R3, RZ, P2 ;  /* 0x000000ff0300720c */ /* 0x000fe400017a4270 */
[----:B------:R-:W-:-:S02]  /*91a0*/  F2FP.F16.F32.PACK_AB R27, RZ, R27 ;  /* 0x0000001bff1b723e */ /* 0x000fc400000000ff */
[----:B------:R-:W-:Y:S02]  /*91b0*/  F2FP.F16.F32.PACK_AB R28, RZ, R28 ;  /* 0x0000001cff1c723e */ /* 0x000fe400000000ff */
[----:B------:R-:W-:Y:S02]  /*91c0*/  F2FP.F16.F32.PACK_AB R29, RZ, R29 ;  /* 0x0000001dff1d723e */ /* 0x000fe400000000ff */
[----:B------:R-:W-:Y:S02]  /*91d0*/  F2FP.F16.F32.PACK_AB R30, RZ, R30 ;  /* 0x0000001eff1e723e */ /* 0x000fe400000000ff */
[----:B------:R-:W-:Y:S01]  /*91e0*/  F2FP.F16.F32.PACK_AB R31, RZ, R31 ;  /* 0x0000001fff1f723e */ /* 0x000fe200000000ff */
[----:B0-----:R-:W-:Y:S02]  /*91f0*/  @P4 IMAD.MOV.U32 R6, RZ, RZ, R10 ;  /* 0x000000ffff064224 */ /* 0x001fe400078e000a */
[----:B------:R-:W-:-:S05]  /*9200*/  @P4 IMAD.MOV.U32 R7, RZ, RZ, R11 ;  /* 0x000000ffff074224 */ /* 0x000fca00078e000b */
[----:B------:R0:W-:Y:S01]  /*9210*/  @P4 STG.E.U16 desc[UR56][R6.64+0xa2], R97 ;  /* 0x0000a26106004986 */ /* 0x0001e2000c101538 */
[----:B------:R-:W-:-:S03]  /*9220*/  ISETP.GT.AND P4, PT, R3, RZ, P0 ;  /* 0x000000ff0300720c */ /* 0x000fc60000784270 */
[----:B------:R-:W-:Y:S01]  /*9230*/  @P1 STG.E.U16 desc[UR56][R4.64+0xa0], R98 ;  /* 0x0000a06204001986 */ /* 0x000fe2000c101538 */
[C---:B------:R-:W-:Y:S02]  /*9240*/  ISETP.GT.AND P1, PT, R3.reuse, 0x8, P2 ;  /* 0x000000080300780c */ /* 0x040fe40001724270 */
[C---:B------:R-:W-:Y:S01]  /*9250*/  ISETP.GT.AND P2, PT, R8.reuse, 0x60, PT ;  /* 0x000000600800780c */ /* 0x040fe20003f44270 */
[----:B------:R-:W-:Y:S01]  /*9260*/  @P3 STG.E.U16 desc[UR56][R4.64+0xa2], R99 ;  /* 0x0000a26304003986 */ /* 0x000fe2000c101538 */
[----:B------:R-:W-:Y:S02]  /*9270*/  ISETP.GT.AND P3, PT, R3, 0x8, P0 ;  /* 0x000000080300780c */ /* 0x000fe40000764270 */
[----:B------:R-:W-:Y:S01]  /*9280*/  ISETP.GT.AND P0, PT, R8, 0x61, PT ;  /* 0x000000610800780c */ /* 0x000fe20003f04270 */
[----:B0-----:R-:W-:Y:S02]  /*9290*/  @P5 IMAD.MOV.U32 R6, RZ, RZ, R10 ;  /* 0x000000ffff065224 */ /* 0x001fe400078e000a */
[----:B------:R-:W-:-:S05]  /*92a0*/  @P5 IMAD.MOV.U32 R7, RZ, RZ, R11 ;  /* 0x000000ffff075224 */ /* 0x000fca00078e000b */
[----:B------:R0:W-:Y:S01]  /*92b0*/  @P5 STG.E.U16 desc[UR56][R6.64+0xb0], R100 ;  /* 0x0000b06406005986 */ /* 0x0001e2000c101538 */
[----:B------:R-:W-:Y:S01]  /*92c0*/  ISETP.GT.AND P5, PT, R3, RZ, P2 ;  /* 0x000000ff0300720c */ /* 0x000fe200017a4270 */
        /* <DEDUP_REMOVED lines=181> */
[C---:B------:R-:W-:Y:S02]  /*9e20*/  ISETP.GT.AND P5, PT, R3.reuse, RZ, P2 ;  /* 0x000000ff0300720c */ /* 0x040fe400017a4270 */
[----:B------:R-:W-:Y:S01]  /*9e30*/  ISETP.GT.AND P2, PT, R3, 0x8, P2 ;  /* 0x000000080300780c */ /* 0x000fe20001744270 */
[----:B0-----:R-:W-:Y:S02]  /*9e40*/  @P4 IMAD.MOV.U32 R6, RZ, RZ, R10 ;  /* 0x000000ffff064224 */ /* 0x001fe400078e000a */
[----:B------:R-:W-:-:S05]  /*9e50*/  @P4 IMAD.MOV.U32 R7, RZ, RZ, R11 ;  /* 0x000000ffff074224 */ /* 0x000fca00078e000b */
[----:B------:R0:W-:Y:S01]  /*9e60*/  @P4 STG.E.U16 desc[UR56][R6.64+0x182], R41 ;  /* 0x0001822906004986 */ /* 0x0001e2000c101538 */
[C---:B------:R-:W-:Y:S02]  /*9e70*/  ISETP.GT.AND P4, PT, R3.reuse, RZ, P0 ;  /* 0x000000ff0300720c */ /* 0x040fe40000784270 */
[----:B------:R-:W-:Y:S01]  /*9e80*/  ISETP.GT.AND P0, PT, R3, 0x8, P0 ;  /* 0x000000080300780c */ /* 0x000fe20000704270 */
[----:B------:R-:W-:Y:S01]  /*9e90*/  @P1 STG.E.U16 desc[UR56][R4.64+0x180], R42 ;  /* 0x0001802a04001986 */ /* 0x000fe2000c101538 */
[----:B------:R-:W-:-:S03]  /*9ea0*/  ISETP.GT.AND P1, PT, R8, 0xd1, PT ;  /* 0x000000d10800780c */ /* 0x000fc60003f24270 */
[----:B------:R-:W-:Y:S01]  /*9eb0*/  @P3 STG.E.U16 desc[UR56][R4.64+0x182], R43 ;  /* 0x0001822b04003986 */ /* 0x000fe2000c101538 */
        /* <DEDUP_REMOVED lines=9> */
[----:B------:R-:W-:Y:S04]  /*9f50*/  @P2 STG.E.U16 desc[UR56][R4.64+0x190], R46 ;  /* 0x0001902e04002986 */ /* 0x000fe8000c101538 */
[----:B------:R-:W-:Y:S01]  /*9f60*/  @P0 STG.E.U16 desc[UR56][R4.64+0x192], R47 ;  /* 0x0001922f04000986 */ /* 0x000fe2000c101538 */
[----:B------:R-:W-:Y:S01]  /*9f70*/  ISETP.GT.AND P0, PT, R3, 0x8, P3 ;  /* 0x000000080300780c */ /* 0x000fe20001f04270 */
[----:B0-----:R-:W-:Y:S02]  /*9f80*/  @P5 IMAD.MOV.U32 R6, RZ, RZ, R10 ;  /* 0x000000ffff065224 */ /* 0x001fe400078e000a */
[----:B------:R-:W-:-:S05]  /*9f90*/  @P5 IMAD.MOV.U32 R7, RZ, RZ, R11 ;  /* 0x000000ffff075224 */ /* 0x000fca00078e000b */
[----:B------:R0:W-:Y:S01]  /*9fa0*/  @P5 STG.E.U16 desc[UR56][R6.64+0x1a0], R32 ;  /* 0x0001a02006005986 */ /* 0x0001e2000c101538 */
[----:B------:R-:W-:Y:S02]  /*9fb0*/  ISETP.GT.AND P5, PT, R3, 0x8, P1 ;  /* 0x000000080300780c */ /* 0x000fe40000fa4270 */
[----:B------:R-:W-:-:S04]  /*9fc0*/  ISETP.GT.AND P1, PT, R8, 0xd9, PT ;  /* 0x000000d90800780c */ /* 0x000fc80003f24270 */
[----:B------:R-:W-:Y:S01]  /*9fd0*/  ISETP.GT.AND P3, PT, R3, RZ, P1 ;  /* 0x000000ff0300720c */ /* 0x000fe20000f64270 */
[----:B0-----:R-:W-:Y:S02]  /*9fe0*/  @P4 IMAD.MOV.U32 R6, RZ, RZ, R10 ;  /* 0x000000ffff064224 */ /* 0x001fe400078e000a */
[----:B------:R-:W-:-:S05]  /*9ff0*/  @P4 IMAD.MOV.U32 R7, RZ, RZ, R11 ;  /* 0x000000ffff074224 */ /* 0x000fca00078e000b */
[----:B------:R0:W-:Y:S01]  /*a000*/  @P4 STG.E.U16 desc[UR56][R6.64+0x1a2], R33 ;  /* 0x0001a22106004986 */ /* 0x0001e2000c101538 */
[----:B------:R-:W-:-:S03]  /*a010*/  ISETP.GT.AND P4, PT, R8, 0xd8, PT ;  /* 0x000000d80800780c */ /* 0x000fc60003f84270 */
[----:B------:R-:W-:Y:S01]  /*a020*/  @P0 STG.E.U16 desc[UR56][R4.64+0x1a0], R34 ;  /* 0x0001a02204000986 */ /* 0x000fe2000c101538 */
[C---:B------:R-:W-:Y:S02]  /*a030*/  ISETP.GT.AND P2, PT, R3.reuse, RZ, P4 ;  /* 0x000000ff0300720c */ /* 0x040fe40002744270 */
[C---:B------:R-:W-:Y:S01]  /*a040*/  ISETP.GT.AND P4, PT, R3.reuse, 0x8, P4 ;  /* 0x000000080300780c */ /* 0x040fe20002784270 */
[----:B------:R-:W-:Y:S01]  /*a050*/  @P5 STG.E.U16 desc[UR56][R4.64+0x1a2], R35 ;  /* 0x0001a22304005986 */ /* 0x000fe2000c101538 */
[----:B------:R-:W-:Y:S02]  /*a060*/  ISETP.GT.AND P5, PT, R3, 0x8, P1 ;  /* 0x000000080300780c */ /* 0x000fe40000fa4270 */
[C---:B------:R-:W-:Y:S02]  /*a070*/  ISETP.GT.AND P0, PT, R8.reuse, 0xe1, PT ;  /* 0x000000e10800780c */ /* 0x040fe40003f04270 */
[----:B------:R-:W-:-:S05]  /*a080*/  ISETP.GT.AND P1, PT, R8, 0xe9, PT ;  /* 0x000000e90800780c */ /* 0x000fca0003f24270 */
[----:B0-----:R-:W-:Y:S02]  /*a090*/  @P2 IMAD.MOV.U32 R6, RZ, RZ, R10 ;  /* 0x000000ffff062224 */ /* 0x001fe400078e000a */
[----:B------:R-:W-:-:S05]  /*a0a0*/  @P2 IMAD.MOV.U32 R7, RZ, RZ, R11 ;  /* 0x000000ffff072224 */ /* 0x000fca00078e000b */
[----:B------:R0:W-:Y:S01]  /*a0b0*/  @P2 STG.E.U16 desc[UR56][R6.64+0x1b0], R36 ;  /* 0x0001b02406002986 */ /* 0x0001e2000c101538 */
[----:B------:R-:W-:Y:S01]  /*a0c0*/  ISETP.GT.AND P2, PT, R8, 0xe8, PT ;  /* 0x000000e80800780c */ /* 0x000fe20003f44270 */
        /* <DEDUP_REMOVED lines=8> */
[C---:B------:R-:W-:Y:S02]  /*a150*/  ISETP.GT.AND P5, PT, R3.reuse, RZ, P0 ;  /* 0x000000ff0300720c */ /* 0x040fe400007a4270 */
[----:B------:R-:W-:-:S07]  /*a160*/  ISETP.GT.AND P0, PT, R3, 0x8, P0 ;  /* 0x000000080300780c */ /* 0x000fce0000704270 */
        /* <DEDUP_REMOVED lines=10> */
[----:B------:R-:W-:Y:S04]  /*a210*/  @P3 STG.E.U16 desc[UR56][R4.64+0x1c0], R26 ;  /* 0x0001c01a04003986 */ /* 0x000fe8000c101538 */
[----:B------:R-:W-:Y:S06]  /*a220*/  @P0 STG.E.U16 desc[UR56][R4.64+0x1c2], R27 ;  /* 0x0001c21b04000986 */ /* 0x000fec000c101538 */
[----:B0-----:R-:W-:-:S02]  /*a230*/  @P5 IMAD.MOV.U32 R6, RZ, RZ, R10 ;  /* 0x000000ffff065224 */ /* 0x001fc400078e000a */
[----:B------:R-:W-:-:S05]  /*a240*/  @P5 IMAD.MOV.U32 R7, RZ, RZ, R11 ;  /* 0x000000ffff075224 */ /* 0x000fca00078e000b */
[----:B------:R0:W-:Y:S04]  /*a250*/  @P5 STG.E.U16 desc[UR56][R6.64+0x1d0], R28 ;  /* 0x0001d01c06005986 */ /* 0x0001e8000c101538 */
[----:B------:R1:W-:Y:S04]  /*a260*/  @P4 STG.E.U16 desc[UR56][R10.64+0x1d2], R29 ;  /* 0x0001d21d0a004986 */ /* 0x0003e8000c101538 */
[----:B------:R1:W-:Y:S01]  /*a270*/  @P2 STG.E.U16 desc[UR56][R4.64+0x1d0], R30 ;  /* 0x0001d01e04002986 */ /* 0x0003e2000c101538 */
[----:B0-----:R-:W-:Y:S02]  /*a280*/  @P1 IMAD.MOV.U32 R6, RZ, RZ, R4 ;  /* 0x000000ffff061224 */ /* 0x001fe400078e0004 */
[----:B------:R-:W-:-:S05]  /*a290*/  @P1 IMAD.MOV.U32 R7, RZ, RZ, R5 ;  /* 0x000000ffff071224 */ /* 0x000fca00078e0005 */
[----:B------:R1:W-:Y:S02]  /*a2a0*/  @P1 STG.E.U16 desc[UR56][R6.64+0x1d2], R31 ;  /* 0x0001d21f06001986 */ /* 0x0003e4000c101538 */
.L_x_267:
[----:B------:R-:W-:Y:S05]  /*a2b0*/  BSYNC B0 ;  /* 0x0000000000007941 */ /* 0x000fea0003800000 */
.L_x_29:
[----:B------:R-:W-:Y:S01]  /*a2c0*/  ULDC UR4, c[0x0][0xc] ;  /* 0x0000030000047ab9 */ /* 0x000fe20000000800 */
[----:B------:R-:W-:Y:S01]  /*a2d0*/  ULDC UR5, c[0x0][0x10] ;  /* 0x0000040000057ab9 */ /* 0x000fe20000000800 */
[----:B------:R-:W0:Y:S01]  /*a2e0*/  LDC R3, c[0x0][0x14] ;  /* 0x00000500ff037b82 */ /* 0x000e220000000800 */
[----:B------:R-:W-:Y:S01]  /*a2f0*/  UIMAD.WIDE.U32 UR4, UR4, UR5, URZ ;  /* 0x00000005040472a5 */ /* 0x000fe2000f8e003f */
[----:B------:R-:W-:Y:S02]  /*a300*/  IMAD.MOV.U32 R148, RZ, RZ, -0x1 ;  /* 0xffffffffff947424 */ /* 0x000fe400078e00ff */
[----:B------:R-:W-:-:S03]  /*a310*/  IMAD.MOV.U32 R147, RZ, RZ, -0x1 ;  /* 0xffffffffff937424 */ /* 0x000fc600078e00ff */
[----:B0-----:R-:W-:-:S04]  /*a320*/  IMAD.WIDE.U32 R16, R3, UR4, R16 ;  /* 0x0000000403107c25 */ /* 0x001fc8000f8e0010 */
[----:B------:R-:W-:Y:S01]  /*a330*/  IMAD R3, R3, UR5, RZ ;  /* 0x0000000503037c24 */ /* 0x000fe2000f8e02ff */
[----:B------:R-:W-:Y:S02]  /*a340*/  ULDC.64 UR4, c[0x0][0x650] ;  /* 0x0001940000047ab9 */ /* 0x000fe40000000a00 */
[----:B------:R-:W-:Y:S01]  /*a350*/  ISETP.GE.U32.AND P0, PT, R16, UR4, PT ;  /* 0x0000000410007c0c */ /* 0x000fe2000bf06070 */
[--C-:B------:R-:W-:Y:S01]  /*a360*/  IMAD.IADD R17, R17, 0x1, R3.reuse ;  /* 0x0000000111117824 */ /* 0x100fe200078e0203 */
[----:B------:R-:W-:-:S04]  /*a370*/  PRMT R3, RZ, 0x7610, R3 ;  /* 0x00007610ff037816 */ /* 0x000fc80000000003 */
[----:B------:R-:W-:-:S13]  /*a380*/  ISETP.GE.U32.AND.EX P0, PT, R17, UR5, PT, P0 ;  /* 0x0000000511007c0c */ /* 0x000fda000bf06100 */
[----:B------:R-:W-:Y:S05]  /*a390*/  @P0 BRA `(.L_x_268) ;  /* 0x0000000400640947 */ /* 0x000fea0003800000 */
[----:B-1----:R-:W0:Y:S01]  /*a3a0*/  S2R R12, SR_CTAID.X ;  /* 0x00000000000c7919 */ /* 0x002e220000002500 */
[----:B------:R-:W1:Y:S01]  /*a3b0*/  LDC.64 R10, c[0x0][0x628] ;  /* 0x00018a00ff0a7b82 */ /* 0x000e620000000a00 */
[----:B------:R-:W-:Y:S01]  /*a3c0*/  ULDC UR4, c[0x0][0x150] ;  /* 0x0000540000047ab9 */ /* 0x000fe20000000800 */
[----:B------:R-:W-:Y:S01]  /*a3d0*/  IMAD.MOV.U32 R8, RZ, RZ, R16 ;  /* 0x000000ffff087224 */ /* 0x000fe200078e0010 */
[----:B------:R-:W0:Y:S01]  /*a3e0*/  S2R R24, SR_CTAID.Y ;  /* 0x0000000000187919 */ /* 0x000e220000002600 */
[----:B------:R-:W-:-:S04]  /*a3f0*/  IMAD.MOV.U32 R9, RZ, RZ, R17 ;  /* 0x000000ffff097224 */ /* 0x000fc800078e0011 */
[----:B------:R-:W2:Y:S08]  /*a400*/  LDC R21, c[0x0][0x144] ;  /* 0x00005100ff157b82 */ /* 0x000eb00000000800 */
[----:B------:R-:W2:Y:S08]  /*a410*/  LDC R0, c[0x0][0x630] ;  /* 0x00018c00ff007b82 */ /* 0x000eb00000000800 */
[----:B------:R-:W2:Y:S01]  /*a420*/  LDC.64 R14, c[0x0][0x620] ;  /* 0x00018800ff0e7b82 */ /* 0x000ea20000000a00 */
[----:B-1----:R-:W-:-:S04]  /*a430*/  ISETP.NE.U32.AND P0, PT, R10, RZ, PT ;  /* 0x000000ff0a00720c */ /* 0x002fc80003f05070 */
[----:B------:R-:W-:Y:S02]  /*a440*/  ISETP.NE.AND.EX P0, PT, R11, RZ, PT, P0 ;  /* 0x000000ff0b00720c */ /* 0x000fe40003f05300 */
[----:B0-----:R-:W-:-:S05]  /*a450*/  I2FP.F32.U32 R3, R12 ;  /* 0x0000000c00037245 */ /* 0x001fca0000201000 */
[----:B------:R-:W-:-:S04]  /*a460*/  FMUL R3, R3, UR4 ;  /* 0x0000000403037c20 */ /* 0x000fc80008400000 */
[----:B------:R0:W1:Y:S02]  /*a470*/  F2I.U32.TRUNC.NTZ R20, R3 ;  /* 0x0000000300147305 */ /* 0x000064000020f000 */
[----:B------:R-:W-:Y:S05]  /*a480*/  @!P0 BRA `(.L_x_269) ;  /* 0x0000000000288947 */ /* 0x000fea0003800000 */
[----:B0-----:R-:W0:Y:S02]  /*a490*/  LDC R3, c[0x0][0x634] ;  /* 0x00018d00ff037b82 */ /* 0x001e240000000800 */
[----:B0-----:R-:W-:-:S05]  /*a4a0*/  IADD3 R3, P0, R16, R3, RZ ;  /* 0x0000000310037210 */ /* 0x001fca0007f1e0ff */
[----:B------:R-:W-:-:S04]  /*a4b0*/  IMAD.X R13, RZ, RZ, R17, P0 ;  /* 0x000000ffff0d7224 */ /* 0x000fc800000e0611 */
[----:B--234-:R-:W-:-:S04]  /*a4c0*/  IMAD.WIDE.U32 R4, R13, R10, RZ ;  /* 0x0000000a0d047225 */ /* 0x01cfc800078e00ff */
[----:B------:R-:W-:-:S04]  /*a4d0*/  IMAD.WIDE.U32 R6, P0, R3, R11, R4 ;  /* 0x0000000b03067225 */ /* 0x000fc80007800004 */
[----:B------:R-:W-:-:S04]  /*a4e0*/  IMAD.WIDE.U32 R4, R3, R10, RZ ;  /* 0x0000000a03047225 */ /* 0x000fc800078e00ff */
[----:B------:R-:W-:Y:S01]  /*a4f0*/  IMAD.X R9, RZ, RZ, RZ, P0 ;  /* 0x000000ffff097224 */ /* 0x000fe200000e06ff */
[----:B------:R-:W-:Y:S01]  /*a500*/  IADD3 RZ, P0, R5, R6, RZ ;  /* 0x0000000605ff7210 */ /* 0x000fe20007f1e0ff */
[----:B------:R-:W-:-:S04]  /*a510*/  IMAD.MOV.U32 R8, RZ, RZ, R7 ;  /* 0x000000ffff087224 */ /* 0x000fc800078e0007 */
[----:B------:R-:W-:-:S08]  /*a520*/  IMAD.WIDE.U32.X R8, R13, R11, R8, P0 ;  /* 0x0000000b0d087225 */ /* 0x000fd000000e0408 */
.L_x_269:
[----:B------:R-:W3:Y:S01]  /*a530*/  LDC.64 R28, c[0x0][0x640] ;  /* 0x00019000ff1c7b82 */ /* 0x000ee20000000a00 */
[-CC-:B--2---:R-:W-:Y:S01]  /*a540*/  SHF.R.U64 R147, R8, R0.reuse, R9.reuse ;  /* 0x0000000008937219 */ /* 0x184fe20000001209 */
[----:B-1----:R-:W-:Y:S01]  /*a550*/  IMAD.MOV R20, RZ, RZ, -R20 ;  /* 0x000000ffff147224 */ /* 0x002fe200078e0a14 */
[----:B------:R-:W-:Y:S01]  /*a560*/  SHF.R.U32.HI R0, RZ, R0, R9 ;  /* 0x00000000ff007219 */ /* 0x000fe20000011609 */
[----:B------:R-:W-:Y:S01]  /*a570*/  ULDC UR4, c[0x0][0x154] ;  /* 0x0000550000047ab9 */ /* 0x000fe20000000800 */
[----:B0-----:R-:W-:Y:S01]  /*a580*/  IADD3 R3, P0, RZ, -R147, RZ ;  /* 0x80000093ff037210 */ /* 0x001fe20007f1e0ff */
[----:B------:R-:W-:Y:S02]  /*a590*/  IMAD R21, R21, R20, R12 ;  /* 0x0000001415157224 */ /* 0x000fe400078e020c */
[----:B------:R-:W0:Y:S01]  /*a5a0*/  LDC R6, c[0x0][0x618] ;  /* 0x00018600ff067b82 */ /* 0x000e220000000800 */
[----:B------:R-:W-:Y:S02]  /*a5b0*/  IMAD.MOV.U32 R7, RZ, RZ, 0x1 ;  /* 0x00000001ff077424 */ /* 0x000fe400078e00ff */
[----:B---34-:R-:W-:-:S04]  /*a5c0*/  IMAD.X R5, RZ, RZ, ~R0, P0 ;  /* 0x000000ffff057224 */ /* 0x018fc800000e0e00 */
[-C--:B------:R-:W-:Y:S01]  /*a5d0*/  IMAD R0, R5, R14.reuse, RZ ;  /* 0x0000000e05007224 */ /* 0x080fe200078e02ff */
[----:B------:R-:W1:Y:S01]  /*a5e0*/  LDC R8, c[0x0][0x608] ;  /* 0x00018200ff087b82 */ /* 0x000e620000000800 */
[----:B------:R-:W-:-:S04]  /*a5f0*/  IMAD.WIDE.U32 R4, R3, R14, R16 ;  /* 0x0000000e03047225 */ /* 0x000fc800078e0010 */
[----:B------:R-:W-:Y:S01]  /*a600*/  IMAD R3, R3, R15, R0 ;  /* 0x0000000f03037224 */ /* 0x000fe200078e0200 */
[----:B------:R-:W-:Y:S02]  /*a610*/  I2FP.F32.U32 R0, R24 ;  /* 0x0000001800007245 */ /* 0x000fe40000201000 */
[----:B------:R-:W2:Y:S01]  /*a620*/  LDC R26, c[0x0][0x658] ;  /* 0x00019600ff1a7b82 */ /* 0x000ea20000000800 */
[----:B------:R-:W-:Y:S01]  /*a630*/  IMAD.IADD R3, R5, 0x1, R3 ;  /* 0x0000000105037824 */ /* 0x000fe200078e0203 */
[----:B------:R-:W-:Y:S01]  /*a640*/  ISETP.NE.U32.AND P0, PT, R28, RZ, PT ;  /* 0x000000ff1c00720c */ /* 0x000fe20003f05070 */
[----:B------:R-:W-:Y:S01]  /*a650*/  FMUL R0, R0, UR4 ;  /* 0x0000000400007c20 */ /* 0x000fe20008400000 */
[----:B------:R-:W-:Y:S02]  /*a660*/  IMAD.MOV.U32 R5, RZ, RZ, -0x1 ;  /* 0xffffffffff057424 */ /* 0x000fe400078e00ff */
[----:B------:R-:W-:Y:S01]  /*a670*/  ISETP.NE.AND.EX P0, PT, R29, RZ, PT, P0 ;  /* 0x000000ff1d00720c */ /* 0x000fe20003f05300 */
[----:B------:R3:W4:Y:S01]  /*a680*/  F2I.U32.TRUNC.NTZ R13, R0 ;  /* 0x00000000000d7305 */ /* 0x000722000020f000 */
[----:B------:R-:W3:Y:S01]  /*a690*/  LDC R15, c[0x0][0x148] ;  /* 0x00005200ff0f7b82 */ /* 0x000ee20000000800 */
[----:B0-----:R-:W-:-:S02]  /*a6a0*/  SHF.R.U64 R12, R4, R6, R3 ;  /* 0x00000006040c7219 */ /* 0x001fc40000001203 */
[----:B------:R-:W-:-:S05]  /*a6b0*/  SHF.R.U32.HI R3, RZ, R6, R3 ;  /* 0x00000006ff037219 */ /* 0x000fca0000011603 */
[----:B------:R-:W0:Y:S01]  /*a6c0*/  LDC R20, c[0x0][0x600] ;  /* 0x00018000ff147b82 */ /* 0x000e220000000800 */
[-CC-:B-1----:R-:W-:Y:S02]  /*a6d0*/  SHF.R.U64 R10, R12, R8.reuse, R3.reuse ;  /* 0x000000080c0a7219 */ /* 0x182fe40000001203 */
[----:B------:R-:W-:-:S05]  /*a6e0*/  SHF.R.U32.HI R3, RZ, R8, R3 ;  /* 0x00000008ff037219 */ /* 0x000fca0000011603 */
[----:B------:R-:W1:Y:S01]  /*a6f0*/  LDC R27, c[0x0][0x648] ;  /* 0x00019200ff1b7b82 */ /* 0x000e620000000800 */
[-C--:B--2---:R-:W-:Y:S02]  /*a700*/  SHF.L.U32 R4, R5, R26.reuse, RZ ;  /* 0x0000001a05047219 */ /* 0x084fe400000006ff */
[-CC-:B------:R-:W-:Y:S02]  /*a710*/  SHF.R.U64 R14, R10, R26.reuse, R3.reuse ;  /* 0x0000001a0a0e7219 */ /* 0x180fe40000001203 */
[----:B------:R-:W-:Y:S02]  /*a720*/  SHF.R.U32.HI R5, RZ, R26, R3 ;  /* 0x0000001aff057219 */ /* 0x000fe40000011603 */
[----:B------:R-:W-:Y:S01]  /*a730*/  LOP3.LUT R25, RZ, R4, RZ, 0x33, !PT ;  /* 0x00000004ff197212 */ /* 0x000fe200078e33ff */
[----:B------:R-:W2:Y:S01]  /*a740*/  LDC R30, c[0x0][0x638] ;  /* 0x00018e00ff1e7b82 */ /* 0x000ea20000000800 */
[----:B------:R-:W-:Y:S01]  /*a750*/  SHF.L.U32 R26, R7, R26, RZ ;  /* 0x0000001a071a7219 */ /* 0x000fe200000006ff */
[----:B------:R-:W-:-:S06]  /*a760*/  IMAD.MOV.U32 R4, RZ, RZ, R14 ;  /* 0x000000ffff047224 */ /* 0x000fcc00078e000e */
[----:B------:R-:W0:Y:S01]  /*a770*/  LDC R31, c[0x0][0x610] ;  /* 0x00018400ff1f7b82 */ /* 0x000e220000000800 */
[----:B----4-:R-:W-:Y:S05]  /*a780*/  @!P0 BRA `(.L_x_270) ;  /* 0x0000000000288947 */ /* 0x010fea0003800000 */
[----:B------:R-:W4:Y:S02]  /*a790*/  LDC R3, c[0x0][0x64c] ;  /* 0x00019300ff037b82 */ /* 0x000f240000000800 */
[----:B----4-:R-:W-:-:S05]  /*a7a0*/  IADD3 R3, P0, R14, R3, RZ ;  /* 0x000000030e037210 */ /* 0x010fca0007f1e0ff */
        /* <DEDUP_REMOVED lines=8> */
.L_x_270:
[----:B------:R-:W-:Y:S01]  /*a830*/  ISETP.NE.AND P0, PT, R2, 0x1, PT ;  /* 0x000000010200780c */ /* 0x000fe20003f05270 */
[----:B0-----:R-:W-:Y:S01]  /*a840*/  VIADD R7, R20, 0xffffffff ;  /* 0xffffffff14077836 */ /* 0x001fe20000000000 */
[----:B-1-3--:R-:W-:Y:S01]  /*a850*/  SHF.R.U64 R0, R4, R27, R5 ;  /* 0x0000001b04007219 */ /* 0x00afe20000001205 */
[----:B------:R-:W-:Y:S01]  /*a860*/  IMAD.MOV R13, RZ, RZ, -R13 ;  /* 0x000000ffff0d7224 */ /* 0x000fe200078e0a0d */
[----:B------:R-:W-:Y:S01]  /*a870*/  LOP3.LUT R5, R10, R25, RZ, 0xc0, !PT ;  /* 0x000000190a057212 */ /* 0x000fe200078ec0ff */
[----:B------:R-:W-:Y:S01]  /*a880*/  IMAD.MOV.U32 R4, RZ, RZ, 0x1 ;  /* 0x00000001ff047424 */ /* 0x000fe200078e00ff */
[----:B------:R-:W-:Y:S01]  /*a890*/  LOP3.LUT R12, R12, R7, RZ, 0xc0, !PT ;  /* 0x000000070c0c7212 */ /* 0x000fe200078ec0ff */
[----:B------:R-:W-:Y:S02]  /*a8a0*/  IMAD.MOV R3, RZ, RZ, -R0 ;  /* 0x000000ffff037224 */ /* 0x000fe400078e0a00 */
[----:B------:R-:W-:Y:S02]  /*a8b0*/  IMAD R0, R26, R0, R5 ;  /* 0x000000001a007224 */ /* 0x000fe400078e0205 */
[----:B--2---:R-:W-:-:S02]  /*a8c0*/  IMAD R3, R3, R30, R14 ;  /* 0x0000001e03037224 */ /* 0x004fc400078e020e */
[----:B------:R-:W-:Y:S02]  /*a8d0*/  @P0 IMAD R21, R15, R13, R24 ;  /* 0x0000000d0f150224 */ /* 0x000fe400078e0218 */
[----:B------:R-:W-:Y:S01]  /*a8e0*/  IMAD R5, R3, R20, R12 ;  /* 0x0000001403057224 */ /* 0x000fe200078e020c */
[----:B------:R-:W-:Y:S01]  /*a8f0*/  PRMT R3, R4, 0x7610, R3 ;  /* 0x0000761004037816 */ /* 0x000fe20000000003 */
[----:B------:R-:W-:-:S05]  /*a900*/  IMAD R0, R0, R31, R21 ;  /* 0x0000001f00007224 */ /* 0x000fca00078e0215 */
[----:B------:R-:W-:Y:S02]  /*a910*/  SEL R148, R5, R0, !P0 ;  /* 0x0000000005947207 */ /* 0x000fe40004000000 */
[----:B------:R-:W-:-:S07]  /*a920*/  SEL R0, R0, R5, !P0 ;  /* 0x0000000500007207 */ /* 0x000fce0004000000 */
.L_x_268:
[----:B------:R-:W-:Y:S01]  /*a930*/  LOP3.LUT P0, RZ, R3, 0xff, RZ, 0xc0, !PT ;  /* 0x000000ff03ff7812 */ /* 0x000fe2000780c0ff */
[----:B-----5:R-:W-:-:S12]  /*a940*/  IMAD.MOV.U32 R146, RZ, RZ, R0 ;  /* 0x000000ffff927224 */ /* 0x020fd800078e0000 */
[----:B------:R-:W-:Y:S05]  /*a950*/  @P0 BRA `(.L_x_271) ;  /* 0xffffff6400f80947 */ /* 0x000fea000383ffff */
[----:B------:R-:W-:Y:S05]  /*a960*/  EXIT ;  /* 0x000000000000794d */ /* 0x000fea0003800000 */
.L_x_4:
[----:B0-----:R-:W-:Y:S01]  /*a970*/  ULDC.64 UR4, c[0x0][0x650] ;  /* 0x0001940000047ab9 */ /* 0x001fe20000000a00 */
        /* <DEDUP_REMOVED lines=25> */
.L_x_273:
[--C-:B------:R-:W-:Y:S01]  /*ab10*/  SHF.R.U64 R12, R10, R14, R11.reuse ;  /* 0x0000000e0a0c7219 */ /* 0x100fe2000000120b */
[----:B------:R-:W0:Y:S01]  /*ab20*/  LDC R22, c[0x0][0x618] ;  /* 0x00018600ff167b82 */ /* 0x000e220000000800 */
[----:B------:R-:W-:Y:S01]  /*ab30*/  I2FP.F32.U32 R6, R4 ;  /* 0x0000000400067245 */ /* 0x000fe20000201000 */
[----:B------:R-:W-:Y:S01]  /*ab40*/  ULDC UR4, c[0x0][0x150] ;  /* 0x0000540000047ab9 */ /* 0x000fe20000000800 */
[----:B------:R-:W-:Y:S02]  /*ab50*/  SHF.R.U32.HI R5, RZ, R14, R11 ;  /* 0x0000000eff057219 */ /* 0x000fe4000001160b */
[----:B------:R-:W-:Y:S01]  /*ab60*/  IADD3 R9, P0, RZ, -R12, RZ ;  /* 0x8000000cff097210 */ /* 0x000fe20007f1e0ff */
[----:B------:R-:W-:Y:S01]  /*ab70*/  FMUL R11, R6, UR4 ;  /* 0x00000004060b7c20 */ /* 0x000fe20008400000 */
[----:B------:R-:W-:Y:S01]  /*ab80*/  ULDC UR4, c[0x0][0x154] ;  /* 0x0000550000047ab9 */ /* 0x000fe20000000800 */
[----:B------:R-:W1:Y:S02]  /*ab90*/  LDC.64 R24, c[0x0][0x640] ;  /* 0x00019000ff187b82 */ /* 0x000e640000000a00 */
[----:B------:R-:W-:-:S02]  /*aba0*/  IMAD.X R5, RZ, RZ, ~R5, P0 ;  /* 0x000000ffff057224 */ /* 0x000fc400000e0e05 */
[----:B------:R-:W2:Y:S01]  /*abb0*/  F2I.U32.TRUNC.NTZ R11, R11 ;  /* 0x0000000b000b7305 */ /* 0x000ea2000020f000 */
[----:B------:R-:W-:-:S03]  /*abc0*/  IMAD.WIDE.U32 R6, R9, R20, R16 ;  /* 0x0000001409067225 */ /* 0x000fc600078e0010 */
[----:B------:R-:W3:Y:S01]  /*abd0*/  LDC R13, c[0x0][0x144] ;  /* 0x00005100ff0d7b82 */ /* 0x000ee20000000800 */
[----:B------:R-:W-:-:S04]  /*abe0*/  IMAD R8, R5, R20, RZ ;  /* 0x0000001405087224 */ /* 0x000fc800078e02ff */
[----:B------:R-:W-:Y:S02]  /*abf0*/  IMAD R5, R9, R21, R8 ;  /* 0x0000001509057224 */ /* 0x000fe400078e0208 */
[----:B------:R-:W-:Y:S01]  /*ac00*/  IMAD.MOV.U32 R8, RZ, RZ, -0x1 ;  /* 0xffffffffff087424 */ /* 0x000fe200078e00ff */
[----:B------:R-:W4:Y:S01]  /*ac10*/  LDC R14, c[0x0][0x608] ;  /* 0x00018200ff0e7b82 */ /* 0x000f220000000800 */
[----:B------:R-:W-:Y:S01]  /*ac20*/  IMAD.IADD R5, R7, 0x1, R5 ;  /* 0x0000000107057824 */ /* 0x000fe200078e0205 */
[----:B------:R-:W-:-:S04]  /*ac30*/  I2FP.F32.U32 R7, R3 ;  /* 0x0000000300077245 */ /* 0x000fc80000201000 */
[-C--:B0-----:R-:W-:Y:S01]  /*ac40*/  SHF.R.U64 R10, R6, R22.reuse, R5 ;  /* 0x00000016060a7219 */ /* 0x081fe20000001205 */
[----:B--2---:R-:W-:Y:S01]  /*ac50*/  IMAD.MOV R6, RZ, RZ, -R11 ;  /* 0x000000ffff067224 */ /* 0x004fe200078e0a0b */
[----:B------:R-:W0:Y:S01]  /*ac60*/  LDC R9, c[0x0][0x658] ;  /* 0x00019600ff097b82 */ /* 0x000e220000000800 */
[----:B-1----:R-:W-:Y:S01]  /*ac70*/  ISETP.NE.U32.AND P0, PT, R24, RZ, PT ;  /* 0x000000ff1800720c */ /* 0x002fe20003f05070 */
[----:B------:R-:W-:Y:S01]  /*ac80*/  FMUL R7, R7, UR4 ;  /* 0x0000000407077c20 */ /* 0x000fe20008400000 */
[----:B------:R-:W-:Y:S02]  /*ac90*/  SHF.R.U32.HI R5, RZ, R22, R5 ;  /* 0x00000016ff057219 */ /* 0x000fe40000011605 */
[----:B------:R-:W-:-:S03]  /*aca0*/  ISETP.NE.AND.EX P0, PT, R25, RZ, PT, P0 ;  /* 0x000000ff1900720c */ /* 0x000fc60003f05300 */
[----:B------:R-:W1:Y:S01]  /*acb0*/  LDC R20, c[0x0][0x148] ;  /* 0x00005200ff147b82 */ /* 0x000e620000000800 */
[----:B---3--:R-:W-:Y:S02]  /*acc0*/  IMAD R23, R13, R6, R4 ;  /* 0x000000060d177224 */ /* 0x008fe400078e0204 */
[----:B------:R-:W-:-:S05]  /*acd0*/  IMAD.MOV.U32 R6, RZ, RZ, 0x1 ;  /* 0x00000001ff067424 */ /* 0x000fca00078e00ff */
[----:B------:R-:W2:Y:S01]  /*ace0*/  LDC R21, c[0x0][0x600] ;  /* 0x00018000ff157b82 */ /* 0x000ea20000000800 */
[-CC-:B----4-:R-:W-:Y:S02]  /*acf0*/  SHF.R.U64 R13, R10, R14.reuse, R5.reuse ;  /* 0x0000000e0a0d7219 */ /* 0x190fe40000001205 */
[----:B------:R-:W-:Y:S02]  /*ad00*/  SHF.R.U32.HI R4, RZ, R14, R5 ;  /* 0x0000000eff047219 */ /* 0x000fe40000011605 */
[----:B------:R3:W4:Y:S03]  /*ad10*/  F2I.U32.TRUNC.NTZ R14, R7 ;  /* 0x00000007000e7305 */ /* 0x000726000020f000 */
[----:B------:R-:W1:Y:S01]  /*ad20*/  LDC R26, c[0x0][0x648] ;  /* 0x00019200ff1a7b82 */ /* 0x000e620000000800 */
[-C--:B0-----:R-:W-:Y:S02]  /*ad30*/  SHF.R.U64 R15, R13, R9.reuse, R4 ;  /* 0x000000090d0f7219 */ /* 0x081fe40000001204 */
[----:B------:R-:W-:-:S02]  /*ad40*/  SHF.L.U32 R8, R8, R9, RZ ;  /* 0x0000000908087219 */ /* 0x000fc400000006ff */
[-C--:B------:R-:W-:Y:S01]  /*ad50*/  SHF.R.U32.HI R5, RZ, R9.reuse, R4 ;  /* 0x00000009ff057219 */ /* 0x080fe20000011604 */
[----:B------:R-:W-:Y:S01]  /*ad60*/  IMAD.MOV.U32 R4, RZ, RZ, R15 ;  /* 0x000000ffff047224 */ /* 0x000fe200078e000f */
[----:B------:R-:W-:Y:S01]  /*ad70*/  SHF.L.U32 R22, R6, R9, RZ ;  /* 0x0000000906167219 */ /* 0x000fe200000006ff */
[----:B------:R-:W0:Y:S01]  /*ad80*/  LDC R27, c[0x0][0x638] ;  /* 0x00018e00ff1b7b82 */ /* 0x000e220000000800 */
[----:B------:R-:W-:-:S07]  /*ad90*/  LOP3.LUT R28, RZ, R8, RZ, 0x33, !PT ;  /* 0x00000008ff1c7212 */ /* 0x000fce00078e33ff */
        /* <DEDUP_REMOVED lines=12> */
.L_x_274:
[----:B------:R-:W-:Y:S01]  /*ae60*/  ISETP.NE.AND P0, PT, R2, 0x1, PT ;  /* 0x000000010200780c */ /* 0x000fe20003f05270 */
[----:B--2---:R-:W-:Y:S01]  /*ae70*/  VIADD R7, R21, 0xffffffff ;  /* 0xffffffff15077836 */ /* 0x004fe20000000000 */
[----:B-1----:R-:W-:Y:S01]  /*ae80*/  SHF.R.U64 R5, R4, R26, R5 ;  /* 0x0000001a04057219 */ /* 0x002fe20000001205 */
[----:B------:R-:W-:Y:S01]  /*ae90*/  IMAD.MOV R14, RZ, RZ, -R14 ;  /* 0x000000ffff0e7224 */ /* 0x000fe200078e0a0e */
[----:B------:R-:W-:Y:S01]  /*aea0*/  LOP3.LUT R4, R13, R28, RZ, 0xc0, !PT ;  /* 0x0000001c0d047212 */ /* 0x000fe200078ec0ff */
[----:B------:R-:W-:Y:S01]  /*aeb0*/  IMAD.MOV.U32 R8, RZ, RZ, R12 ;  /* 0x000000ffff087224 */ /* 0x000fe200078e000c */
[----:B------:R-:W-:Y:S01]  /*aec0*/  LOP3.LUT R10, R10, R7, RZ, 0xc0, !PT ;  /* 0x000000070a0a7212 */ /* 0x000fe200078ec0ff */
[----:B------:R-:W-:Y:S02]  /*aed0*/  IMAD.MOV R6, RZ, RZ, -R5 ;  /* 0x000000ffff067224 */ /* 0x000fe400078e0a05 */
[----:B------:R-:W-:-:S04]  /*aee0*/  IMAD R4, R22, R5, R4 ;  /* 0x0000000516047224 */ /* 0x000fc800078e0204 */
[----:B------:R-:W-:Y:S02]  /*aef0*/  @P0 IMAD R23, R20, R14, R3 ;  /* 0x0000000e14170224 */ /* 0x000fe400078e0203 */
[----:B0-----:R-:W-:Y:S02]  /*af00*/  IMAD R3, R6, R27, R15 ;  /* 0x0000001b06037224 */ /* 0x001fe400078e020f */
[----:B------:R-:W-:Y:S02]  /*af10*/  IMAD R7, R4, R29, R23 ;  /* 0x0000001d04077224 */ /* 0x000fe400078e0217 */
[----:B------:R-:W-:Y:S02]  /*af20*/  IMAD R4, R3, R21, R10 ;  /* 0x0000001503047224 */ /* 0x000fe400078e020a */
[----:B------:R-:W-:-:S03]  /*af30*/  IMAD.MOV.U32 R6, RZ, RZ, 0x1 ;  /* 0x00000001ff067424 */ /* 0x000fc600078e00ff */
[----:B------:R-:W-:Y:S02]  /*af40*/  SEL R9, R4, R7, !P0 ;  /* 0x0000000704097207 */ /* 0x000fe40004000000 */
[----:B------:R-:W-:-:S07]  /*af50*/  SEL R7, R7, R4, !P0 ;  /* 0x0000000407077207 */ /* 0x000fce0004000000 */
.L_x_272:
[----:B------:R-:W-:-:S08]  /*af60*/  NOP ;  /* 0x0000000000007918 */ /* 0x000fd00000000000 */
[----:B------:R-:W0:-:S00]  /*af70*/  USETMAXREG.DEALLOC.CTAPOOL 0x28 ;  /* 0x00000028000079c8 */ /* 0x000e0000080e0500 */
[----:B0-----:R-:W-:-:S13]  /*af80*/  ISETP.NE.AND P0, PT, R0, RZ, PT ;  /* 0x000000ff0000720c */ /* 0x001fda0003f05270 */
[----:B------:R-:W-:Y:S05]  /*af90*/  @P0 EXIT ;  /* 0x000000000000094d */ /* 0x000fea0003800000 */
[----:B------:R-:W-:Y:S01]  /*afa0*/  LOP3.LUT P0, RZ, R6, 0xff, RZ, 0xc0, !PT ;  /* 0x000000ff06ff7812 */ /* 0x000fe2000780c0ff */
[----:B------:R-:W-:Y:S02]  /*afb0*/  IMAD.MOV.U32 R0, RZ, RZ, 0x1 ;  /* 0x00000001ff007424 */ /* 0x000fe400078e00ff */
[----:B------:R-:W-:-:S10]  /*afc0*/  IMAD.MOV.U32 R12, RZ, RZ, RZ ;  /* 0x000000ffff0c7224 */ /* 0x000fd400078e00ff */
[----:B------:R-:W-:Y:S05]  /*afd0*/  @!P0 BRA `(.L_x_275) ;  /* 0x0000000c00388947 */ /* 0x000fea0003800000 */
[----:B------:R-:W0:Y:S01]  /*afe0*/  LDC R0, c[0x0][0x28c] ;  /* 0x0000a300ff007b82 */ /* 0x000e220000000800 */
[----:B------:R-:W-:Y:S01]  /*aff0*/  ULDC UR5, c[0x0][0x600] ;  /* 0x0001800000057ab9 */ /* 0x000fe20000000800 */
[----:B------:R-:W-:Y:S01]  /*b000*/  ULDC UR4, c[0x0][0xc] ;  /* 0x0000030000047ab9 */ /* 0x000fe20000000800 */
[----:B------:R-:W-:Y:S01]  /*b010*/  UIADD3 UR16, UR5, -0x1, URZ ;  /* 0xffffffff05107890 */ /* 0x000fe2000fffe03f */
[C---:B------:R-:W-:Y:S01]  /*b020*/  LOP3.LUT P2, RZ, R18.reuse, 0x7f, RZ, 0xc0, !PT ;  /* 0x0000007f12ff7812 */ /* 0x040fe2000784c0ff */
[----:B------:R-:W-:Y:S01]  /*b030*/  ULDC UR6, c[0x0][0x658] ;  /* 0x0001960000067ab9 */ /* 0x000fe20000000800 */
[----:B------:R-:W-:Y:S01]  /*b040*/  ULDC UR5, c[0x0][0x10] ;  /* 0x0000040000057ab9 */ /* 0x000fe20000000800 */
[----:B------:R-:W-:Y:S01]  /*b050*/  UMOV UR7, 0xffffffff ;  /* 0xffffffff00077882 */ /* 0x000fe20000000000 */
[----:B------:R-:W-:Y:S01]  /*b060*/  UMOV UR8, 0x1 ;  /* 0x0000000100087882 */ /* 0x000fe20000000000 */
[----:B------:R-:W-:Y:S01]  /*b070*/  UIMAD.WIDE.U32 UR4, UR4, UR5, URZ ;  /* 0x00000005040472a5 */ /* 0x000fe2000f8e003f */
[----:B------:R-:W-:Y:S01]  /*b080*/  LOP3.LUT P0, RZ, R18, 0x1f, RZ, 0xc0, !PT ;  /* 0x0000001f12ff7812 */ /* 0x000fe2000780c0ff */
[----:B------:R-:W-:Y:S01]  /*b090*/  USHF.L.U32 UR7, UR7, UR6, URZ ;  /* 0x0000000607077299 */ /* 0x000fe2000800063f */
[----:B------:R-:W-:Y:S01]  /*b0a0*/  BSSY B0, `(.L_x_275) ;  /* 0x00000c1000007945 */ /* 0x000fe20003800000 */
[----:B------:R-:W-:Y:S01]  /*b0b0*/  USHF.L.U32 UR18, UR8, UR6, URZ ;  /* 0x0000000608127299 */ /* 0x000fe2000800063f */
[----:B------:R-:W-:Y:S01]  /*b0c0*/  IMAD.MOV.U32 R13, RZ, RZ, 0x1 ;  /* 0x00000001ff0d7424 */ /* 0x000fe200078e00ff */
[----:B------:R-:W-:Y:S01]  /*b0d0*/  LOP3.LUT R11, R19, 0x2, RZ, 0xfc, !PT ;  /* 0x00000002130b7812 */ /* 0x000fe200078efcff */
[----:B------:R-:W-:Y:S01]  /*b0e0*/  ULDC UR6, c[0x0][0x14] ;  /* 0x0000050000067ab9 */ /* 0x000fe20000000800 */
[----:B------:R-:W-:Y:S01]  /*b0f0*/  PLOP3.LUT P0, PT, P0, P2, PT, 0x8a, 0x0 ;  /* 0x000000000000781c */ /* 0x000fe20000705172 */
[----:B------:R-:W-:Y:S01]  /*b100*/  UIMAD.WIDE.U32 UR20, UR4, UR6, URZ ;  /* 0x00000006041472a5 */ /* 0x000fe2000f8e003f */
[----:B------:R-:W-:Y:S01]  /*b110*/  IMAD.MOV.U32 R12, RZ, RZ, RZ ;  /* 0x000000ffff0c7224 */ /* 0x000fe200078e00ff */
[----:B------:R-:W-:-:S02]  /*b120*/  UIMAD UR13, UR5, UR6, URZ ;  /* 0x00000006050d72a4 */ /* 0x000fc4000f8e023f */
[----:B------:R-:W-:Y:S01]  /*b130*/  ULOP3.LUT UR17, URZ, UR7, URZ, 0x33, !UPT ;  /* 0x000000073f117292 */ /* 0x000fe2000f8e333f */
[----:B0-----:R-:W-:Y:S01]  /*b140*/  VIADD R0, R0, 0xf ;  /* 0x0000000f00007836 */ /* 0x001fe20000000000 */
[----:B------:R-:W-:Y:S01]  /*b150*/  UIADD3 UR13, UR21, UR13, URZ ;  /* 0x0000000d150d7290 */ /* 0x000fe2000fffe03f */
[----:B------:R-:W-:-:S03]  /*b160*/  ULDC.64 UR22, c[0x0][0x198] ;  /* 0x0000660000167ab9 */ /* 0x000fc60000000a00 */
[----:B------:R-:W-:-:S04]  /*b170*/  SHF.R.S32.HI R3, RZ, 0x1f, R0 ;  /* 0x0000001fff037819 */ /* 0x000fc80000011400 */
[----:B------:R-:W-:Y:S01]  /*b180*/  LEA.HI R3, R3, R0, RZ, 0x4 ;  /* 0x0000000003037211 */ /* 0x000fe200078f20ff */
[----:B------:R-:W-:-:S03]  /*b190*/  IMAD.MOV.U32 R0, RZ, RZ, 0x1 ;  /* 0x00000001ff007424 */ /* 0x000fc600078e00ff */
[----:B------:R-:W-:-:S05]  /*b1a0*/  SHF.R.S32.HI R3, RZ, 0x4, R3 ;  /* 0x00000004ff037819 */ /* 0x000fca0000011403 */
[----:B------:R-:W-:-:S07]  /*b1b0*/  VIADD R10, R3, 0x1 ;  /* 0x00000001030a7836 */ /* 0x000fce0000000000 */
.L_x_287:
[----:B------:R-:W-:-:S03]  /*b1c0*/  UMOV UR4, 0xffffffff ;  /* 0xffffffff00047882 */ /* 0x000fc60000000000 */
[----:B------:R-:W-:Y:S05]  /*b1d0*/  BRA.DIV UR4, `(.L_x_276) ;  /* 0x0000001604c07947 */ /* 0x000fea000b800000 */
[----:B------:R-:W-:-:S13]  /*b1e0*/  ELECT P6, URZ, PT ;  /* 0x00000000003f782f */ /* 0x000fda00038c0000 */
.L_x_313:
[----:B------:R-:W0:Y:S01]  /*b1f0*/  LDC R4, c[0x0][0x28c] ;  /* 0x0000a300ff047b82 */ /* 0x000e220000000800 */
[----:B------:R-:W-:Y:S01]  /*b200*/  BSSY B1, `(.L_x_277) ;  /* 0x0000037000017945 */ /* 0x000fe20003800000 */
[----:B0-----:R-:W-:-:S13]  /*b210*/  ISETP.LT.OR P6, PT, R4, 0x1, !P6 ;  /* 0x000000010400780c */ /* 0x001fda00077c1670 */
[----:B------:R-:W-:Y:S05]  /*b220*/  @P6 BRA `(.L_x_278) ;  /* 0x0000000000d06947 */ /* 0x000fea0003800000 */
[----:B------:R-:W-:Y:S02]  /*b230*/  IMAD R15, R9, 0xf0, RZ ;  /* 0x000000f0090f7824 */ /* 0x000fe400078e02ff */
[----:B------:R-:W-:Y:S02]  /*b240*/  IMAD.SHL.U32 R18, R7, 0x80, RZ ;  /* 0x0000008007127824 */ /* 0x000fe400078e00ff */
[----:B------:R-:W-:Y:S02]  /*b250*/  IMAD.MOV.U32 R20, RZ, RZ, RZ ;  /* 0x000000ffff147224 */ /* 0x000fe400078e00ff */
[----:B------:R-:W-:Y:S02]  /*b260*/  IMAD.MOV.U32 R4, RZ, RZ, R10 ;  /* 0x000000ffff047224 */ /* 0x000fe400078e000a */
[----:B------:R-:W-:Y:S02]  /*b270*/  IMAD.MOV.U32 R5, RZ, RZ, R0 ;  /* 0x000000ffff057224 */ /* 0x000fe400078e0000 */
[----:B------:R-:W-:-:S07]  /*b280*/  IMAD.MOV.U32 R6, RZ, RZ, R12 ;  /* 0x000000ffff067224 */ /* 0x000fce00078e000c */
.L_x_282:
[----:B------:R-:W0:Y:S01]  /*b290*/  S2R R14, SR_CgaCtaId ;  /* 0x00000000000e7919 */ /* 0x000e220000008800 */
[----:B------:R-:W-:Y:S01]  /*b2a0*/  MOV R7, 0x400 ;  /* 0x0000040000077802 */ /* 0x000fe20000000f00 */
[----:B------:R-:W1:Y:S03]  /*b2b0*/  @!P2 LDC R9, c[0x0][0x500] ;  /* 0x00014000ff09ab82 */ /* 0x000e660000000800 */
[----:B0-----:R-:W-:Y:S02]  /*b2c0*/  LEA R21, R14, R7, 0x18 ;  /* 0x000000070e157211 */ /* 0x001fe400078ec0ff */
[----:B------:R-:W-:-:S03]  /*b2d0*/  SHF.L.U32 R7, R5, 0x1f, RZ ;  /* 0x0000001f05077819 */ /* 0x000fc600000006ff */
[----:B------:R-:W-:-:S04]  /*b2e0*/  IMAD R14, R6, 0x8, R21 ;  /* 0x00000008060e7824 */ /* 0x000fc800078e0215 */
[----:B------:R-:W0:Y:S02]  /*b2f0*/  SYNCS.PHASECHK.TRANS64.TRYWAIT P1, [R14+URZ+0x98], R7 ;  /* 0x000098070e0075a7 */ /* 0x000e24000802017f */
[----:B01----:R-:W-:Y:S05]  /*b300*/  @!P1 BRA `(.L_x_279) ;  /* 0x0000001400949947 */ /* 0x003fea0003800000 */
.L_x_314:
[----:B0-----:R-:W-:Y:S01]  /*b310*/  PRMT R7, R11, 0x9910, RZ ;  /* 0x000099100b077816 */ /* 0x001fe200000000ff */
[----:B------:R0:W-:Y:S03]  /*b320*/  @!P2 SYNCS.ARRIVE.TRANS64 RZ, [R14+URZ], R9 ;  /* 0x000000090effa9a7 */ /* 0x0001e6000800003f */
[----:B------:R-:W-:-:S13]  /*b330*/  ISETP.NE.AND P1, PT, R7, 0x2, PT ;  /* 0x000000020700780c */ /* 0x000fda0003f25270 */
[----:B0-----:R-:W-:Y:S05]  /*b340*/  @P1 BRA `(.L_x_280) ;  /* 0x0000000000041947 */ /* 0x001fea0003800000 */
[----:B------:R-:W-:Y:S01]  /*b350*/  BPT.TRAP 0x1 ;  /* 0x000000040000795c */ /* 0x000fe20000300000 */
.L_x_280:
[----:B------:R-:W-:Y:S05]  /*b360*/  @P0 BRA `(.L_x_281) ;  /* 0x0000000000040947 */ /* 0x000fea0003800000 */
[----:B------:R-:W-:Y:S01]  /*b370*/  BPT.TRAP 0x1 ;  /* 0x000000040000795c */ /* 0x000fe20000300000 */
.L_x_281:
[--C-:B------:R-:W-:Y:S01]  /*b380*/  IMAD R7, R6, 0x1000, R21.reuse ;  /* 0x0000100006077824 */ /* 0x100fe200078e0215 */
[----:B------:R-:W-:Y:S01]  /*b390*/  R2UR UR9, R14 ;  /* 0x000000000e0972ca */ /* 0x000fe200000e0000 */
[----:B------:R-:W-:Y:S01]  /*b3a0*/  IMAD R21, R6, 0x1e00, R21 ;  /* 0x00001e0006157824 */ /* 0x000fe200078e0215 */
[----:B------:R-:W-:Y:S01]  /*b3b0*/  UIADD3 UR4, UP0, UR22, 0xf0, URZ ;  /* 0x000000f016047890 */ /* 0x000fe2000ff1e03f */
[----:B------:R-:W-:Y:S01]  /*b3c0*/  VIADD R4, R4, 0xffffffff ;  /* 0xffffffff04047836 */ /* 0x000fe20000000000 */
[----:B------:R-:W-:Y:S01]  /*b3d0*/  R2UR UR5, R7 ;  /* 0x00000000070572ca */ /* 0x000fe200000e0000 */
[----:B------:R-:W-:Y:S01]  /*b3e0*/  UIADD3 UR24, UP1, UR22, 0x1f0, URZ ;  /* 0x000001f016187890 */ /* 0x000fe2000ff3e03f */
[----:B------:R-:W-:Y:S01]  /*b3f0*/  R2UR UR8, R21 ;  /* 0x00000000150872ca */ /* 0x000fe200000e0000 */
[----:B------:R-:W-:Y:S01]  /*b400*/  VIADD R6, R6, 0x1 ;  /* 0x0000000106067836 */ /* 0x000fe20000000000 */
[----:B------:R-:W-:Y:S01]  /*b410*/  R2UR UR11, R18 ;  /* 0x00000000120b72ca */ /* 0x000fe200000e0000 */
[----:B------:R-:W-:Y:S01]  /*b420*/  UIADD3.X UR25, URZ, UR23, URZ, UP1, !UPT ;  /* 0x000000173f197290 */ /* 0x000fe20008ffe43f */
[----:B------:R-:W-:Y:S01]  /*b430*/  R2UR UR10, R20 ;  /* 0x00000000140a72ca */ /* 0x000fe200000e0000 */
[----:B------:R-:W-:Y:S01]  /*b440*/  UMOV UR6, 0x0 ;  /* 0x0000000000067882 */ /* 0x000fe20000000000 */
[----:B------:R-:W-:Y:S01]  /*b450*/  R2UR UR12, R8 ;  /* 0x00000000080c72ca */ /* 0x000fe200000e0000 */
[----:B------:R-:W-:Y:S01]  /*b460*/  UMOV UR7, 0x10000000 ;  /* 0x1000000000077882 */ /* 0x000fe20000000000 */
[----:B------:R-:W-:Y:S01]  /*b470*/  R2UR UR19, R15 ;  /* 0x000000000f1372ca */ /* 0x000fe200000e0000 */
[----:B------:R-:W-:Y:S01]  /*b480*/  VIADD R20, R20, 0x10 ;  /* 0x0000001014147836 */ /* 0x000fe20000000000 */
[----:B------:R-:W-:Y:S01]  /*b490*/  ISETP.GT.AND P3, PT, R4, 0x1, PT ;  /* 0x000000010400780c */ /* 0x000fe20003f64270 */
[----:B------:R-:W-:Y:S01]  /*b4a0*/  UIADD3 UR14, UR5, 0x200, URZ ;  /* 0x00000200050e7890 */ /* 0x000fe2000fffe03f */
[----:B------:R-:W-:Y:S01]  /*b4b0*/  ISETP.NE.AND P1, PT, R6, 0x13, PT ;  /* 0x000000130600780c */ /* 0x000fe20003f25270 */
[----:B------:R-:W-:-:S02]  /*b4c0*/  UIADD3.X UR5, URZ, UR23, URZ, UP0, !UPT ;  /* 0x000000173f057290 */ /* 0x000fc400087fe43f */
[----:B------:R-:W-:Y:S01]  /*b4d0*/  UIADD3 UR15, UR8, 0x13200, URZ ;  /* 0x00013200080f7890 */ /* 0x000fe2000fffe03f */
[----:B------:R-:W-:Y:S02]  /*b4e0*/  SEL R14, RZ, 0x1, P1 ;  /* 0x00000001ff0e7807 */ /* 0x000fe40000800000 */
[----:B------:R-:W-:Y:S01]  /*b4f0*/  UMOV UR8, UR14 ;  /* 0x0000000e00087c82 */ /* 0x000fe20008000000 */
[----:B------:R-:W-:Y:S02]  /*b500*/  SEL R6, R6, RZ, P1 ;  /* 0x000000ff06067207 */ /* 0x000fe40000800000 */
[----:B------:R-:W-:Y:S01]  /*b510*/  LOP3.LUT R5, R5, R14, RZ, 0x3c, !PT ;  /* 0x0000000e05057212 */ /* 0x000fe200078e3cff */
[----:B------:R0:W-:Y:S02]  /*b520*/  UTMALDG.3D [UR8], [UR4], desc[UR6] ;  /* 0x00000608040075b4 */ /* 0x0001e40008011000 */
[----:B0-----:R-:W-:Y:S01]  /*b530*/  UMOV UR8, UR15 ;  /* 0x0000000f00087c82 */ /* 0x001fe20008000000 */
[----:B------:R-:W-:-:S02]  /*b540*/  UMOV UR11, UR19 ;  /* 0x00000013000b7c82 */ /* 0x000fc40008000000 */
[----:B------:R0:W-:Y:S02]  /*b550*/  UTMALDG.3D [UR8], [UR24], desc[UR6] ;  /* 0x00000608180075b4 */ /* 0x0001e40008011000 */
[----:B0-----:R-:W-:Y:S05]  /*b560*/  @P3 BRA `(.L_x_282) ;  /* 0xfffffffc00483947 */ /* 0x001fea000383ffff */
.L_x_278:
[----:B------:R-:W-:Y:S05]  /*b570*/  BSYNC B1 ;  /* 0x0000000000017941 */ /* 0x000fea0003800000 */
.L_x_277:
[----:B------:R-:W-:Y:S01]  /*b580*/  LOP3.LUT P4, RZ, R13, 0xff, RZ, 0xc0, !PT ;  /* 0x000000ff0dff7812 */ /* 0x000fe2000788c0ff */
[C---:B------:R-:W-:Y:S01]  /*b590*/  IMAD.IADD R12, R3.reuse, 0x1, R12 ;  /* 0x00000001030c7824 */ /* 0x040fe200078e020c */
[----:B------:R-:W-:Y:S01]  /*b5a0*/  ULDC.64 UR4, c[0x0][0x650] ;  /* 0x0001940000047ab9 */ /* 0x000fe20000000a00 */
[C---:B------:R-:W-:Y:S01]  /*b5b0*/  ISETP.GE.U32.AND P3, PT, R3.reuse, 0x13, PT ;  /* 0x000000130300780c */ /* 0x040fe20003f66070 */
[----:B------:R-:W-:Y:S01]  /*b5c0*/  BSSY B1, `(.L_x_283) ;  /* 0x000006c000017945 */ /* 0x000fe20003800000 */
[C---:B------:R-:W-:Y:S01]  /*b5d0*/  IMAD.WIDE.U32 R4, R12.reuse, -0x50d79435, RZ ;  /* 0xaf286bcb0c047825 */ /* 0x040fe200078e00ff */
[C---:B------:R-:W-:Y:S02]  /*b5e0*/  ISETP.GT.U32.AND P1, PT, R12.reuse, 0x12, PT ;  /* 0x000000120c00780c */ /* 0x040fe40003f24070 */
[----:B------:R-:W-:Y:S01]  /*b5f0*/  PRMT R13, RZ, 0x7610, R13 ;  /* 0x00007610ff0d7816 */ /* 0x000fe2000000000d */
[----:B------:R-:W-:Y:S01]  /*b600*/  IMAD.IADD R4, R12, 0x1, -R5 ;  /* 0x000000010c047824 */ /* 0x000fe200078e0a05 */
[----:B------:R-:W-:Y:S01]  /*b610*/  ISETP.LT.U32.AND P1, PT, R3, 0x13, P1 ;  /* 0x000000130300780c */ /* 0x000fe20000f21070 */
[----:B------:R-:W-:-:S02]  /*b620*/  IMAD.MOV.U32 R9, RZ, RZ, -0x1 ;  /* 0xffffffffff097424 */ /* 0x000fc400078e00ff */
[----:B------:R-:W0:Y:S01]  /*b630*/  @P4 S2R R7, SR_CgaCtaId ;  /* 0x0000000000074919 */ /* 0x000e220000008800 */
[----:B------:R-:W-:Y:S01]  /*b640*/  @P4 MOV R6, 0x400 ;  /* 0x0000040000064802 */ /* 0x000fe20000000f00 */
[----:B------:R-:W-:Y:S01]  /*b650*/  IMAD.MOV.U32 R8, RZ, RZ, -0x1 ;  /* 0xffffffffff087424 */ /* 0x000fe200078e00ff */
[----:B------:R-:W-:-:S04]  /*b660*/  LEA.HI R4, R4, R5, RZ, 0x1f ;  /* 0x0000000504047211 */ /* 0x000fc800078ff8ff */
[--C-:B------:R-:W-:Y:S02]  /*b670*/  SHF.R.U32.HI R5, RZ, 0x4, R4.reuse ;  /* 0x00000004ff057819 */ /* 0x100fe40000011604 */
[----:B------:R-:W-:-:S03]  /*b680*/  PRMT R4, RZ, 0x7610, R4 ;  /* 0x00007610ff047816 */ /* 0x000fc60000000004 */
[----:B------:R-:W-:Y:S01]  /*b690*/  IMAD R12, R5, -0x13, R12 ;  /* 0xffffffed050c7824 */ /* 0x000fe200078e020c */
[----:B0-----:R-:W-:Y:S02]  /*b6a0*/  @P4 LEA R6, R7, R6, 0x18 ;  /* 0x0000000607064211 */ /* 0x001fe400078ec0ff */
[----:B------:R-:W-:Y:S02]  /*b6b0*/  SEL R7, RZ, 0x1, !P1 ;  /* 0x00000001ff077807 */ /* 0x000fe40004800000 */
[----:B------:R-:W-:Y:S01]  /*b6c0*/  IADD3 R16, P1, R16, UR20, RZ ;  /* 0x0000001410107c10 */ /* 0x000fe2000ff3e0ff */
[----:B------:R0:W-:Y:S01]  /*b6d0*/  @P4 SYNCS.ARRIVE.TRANS64.A1T0 RZ, [R6+URZ+0x148], RZ ;  /* 0x000148ff06ff49a7 */ /* 0x0001e2000810003f */
[----:B------:R-:W-:Y:S01]  /*b6e0*/  LOP3.LUT R0, R0, R7, RZ, 0x3c, !PT ;  /* 0x0000000700007212 */ /* 0x000fe200078e3cff */
[----:B------:R-:W-:Y:S01]  /*b6f0*/  IMAD.MOV.U32 R7, RZ, RZ, -0x1 ;  /* 0xffffffffff077424 */ /* 0x000fe200078e00ff */
[----:B------:R-:W-:Y:S02]  /*b700*/  IADD3.X R17, R17, UR13, RZ, P1, !PT ;  /* 0x0000000d11117c10 */ /* 0x000fe40008ffe4ff */
[----:B------:R-:W-:-:S02]  /*b710*/  ISETP.GE.U32.AND P1, PT, R16, UR4, PT ;  /* 0x0000000410007c0c */ /* 0x000fc4000bf26070 */
[----:B------:R-:W-:Y:S02]  /*b720*/  @P3 LOP3.LUT R0, R0, 0x1, R5, 0x78, !PT ;  /* 0x0000000100003812 */ /* 0x000fe400078e7805 */
[----:B------:R-:W-:-:S13]  /*b730*/  ISETP.GE.U32.AND.EX P1, PT, R17, UR5, PT, P1 ;  /* 0x0000000511007c0c */ /* 0x000fda000bf26110 */
[----:B0-----:R-:W-:Y:S05]  /*b740*/  @P1 BRA `(.L_x_284) ;  /* 0x00000004004c1947 */ /* 0x001fea0003800000 */
[----:B------:R-:W-:Y:S01]  /*b750*/  ULDC.64 UR4, c[0x0][0x628] ;  /* 0x00018a0000047ab9 */ /* 0x000fe20000000a00 */
[----:B------:R-:W0:Y:S01]  /*b760*/  S2R R15, SR_CTAID.X ;  /* 0x00000000000f7919 */ /* 0x000e220000002500 */
[----:B------:R-:W-:Y:S01]  /*b770*/  ISETP.NE.U32.AND P1, PT, RZ, UR4, PT ;  /* 0x00000004ff007c0c */ /* 0x000fe2000bf25070 */
[----:B------:R-:W-:Y:S01]  /*b780*/  ULDC UR7, c[0x0][0x630] ;  /* 0x00018c0000077ab9 */ /* 0x000fe20000000800 */
[----:B------:R-:W-:Y:S01]  /*b790*/  IMAD.MOV.U32 R4, RZ, RZ, R16 ;  /* 0x000000ffff047224 */ /* 0x000fe200078e0010 */
[----:B------:R-:W1:Y:S01]  /*b7a0*/  S2R R14, SR_CTAID.Y ;  /* 0x00000000000e7919 */ /* 0x000e620000002600 */
[----:B------:R-:W-:Y:S01]  /*b7b0*/  ISETP.NE.AND.EX P1, PT, RZ, UR5, PT, P1 ;  /* 0x00000005ff007c0c */ /* 0x000fe2000bf25310 */
[----:B------:R-:W-:-:S12]  /*b7c0*/  IMAD.MOV.U32 R5, RZ, RZ, R17 ;  /* 0x000000ffff057224 */ /* 0x000fd800078e0011 */
[----:B------:R-:W-:Y:S05]  /*b7d0*/  @!P1 BRA `(.L_x_285) ;  /* 0x0000000000289947 */ /* 0x000fea0003800000 */
[----:B------:R-:W-:Y:S02]  /*b7e0*/  ULDC UR6, c[0x0][0x634] ;  /* 0x00018d0000067ab9 */ /* 0x000fe40000000800 */
[----:B------:R-:W-:-:S05]  /*b7f0*/  IADD3 R9, P1, R16, UR6, RZ ;  /* 0x0000000610097c10 */ /* 0x000fca000ff3e0ff */
[----:B------:R-:W-:-:S04]  /*b800*/  IMAD.X R21, RZ, RZ, R17, P1 ;  /* 0x000000ffff157224 */ /* 0x000fc800008e0611 */
[----:B------:R-:W-:-:S04]  /*b810*/  IMAD.WIDE.U32 R6, R21, UR4, RZ ;  /* 0x0000000415067c25 */ /* 0x000fc8000f8e00ff */
[----:B------:R-:W-:-:S04]  /*b820*/  IMAD.WIDE.U32 R6, P1, R9, UR5, R6 ;  /* 0x0000000509067c25 */ /* 0x000fc8000f820006 */
[----:B------:R-:W-:-:S04]  /*b830*/  IMAD.WIDE.U32 R8, R9, UR4, RZ ;  /* 0x0000000409087c25 */ /* 0x000fc8000f8e00ff */
[----:B------:R-:W-:Y:S01]  /*b840*/  IMAD.X R5, RZ, RZ, RZ, P1 ;  /* 0x000000ffff057224 */ /* 0x000fe200008e06ff */
[----:B------:R-:W-:Y:S01]  /*b850*/  IADD3 RZ, P1, R9, R6, RZ ;  /* 0x0000000609ff7210 */ /* 0x000fe20007f3e0ff */
[----:B------:R-:W-:-:S04]  /*b860*/  IMAD.MOV.U32 R4, RZ, RZ, R7 ;  /* 0x000000ffff047224 */ /* 0x000fc800078e0007 */
[----:B------:R-:W-:-:S08]  /*b870*/  IMAD.WIDE.U32.X R4, R21, UR5, R4, P1 ;  /* 0x0000000515047c25 */ /* 0x000fd000088e0404 */
.L_x_285:
[--C-:B------:R-:W-:Y:S01]  /*b880*/  SHF.R.U64 R8, R4, UR7, R5.reuse ;  /* 0x0000000704087c19 */ /* 0x100fe20008001205 */
[----:B------:R-:W-:Y:S01]  /*b890*/  ULDC.64 UR4, c[0x0][0x620] ;  /* 0x0001880000047ab9 */ /* 0x000fe20000000a00 */
[----:B------:R-:W-:Y:S01]  /*b8a0*/  SHF.R.U32.HI R4, RZ, UR7, R5 ;  /* 0x00000007ff047c19 */ /* 0x000fe20008011605 */
[----:B------:R-:W2:Y:S01]  /*b8b0*/  LDC R24, c[0x0][0x144] ;  /* 0x00005100ff187b82 */ /* 0x000ea20000000800 */
[----:B------:R-:W-:Y:S01]  /*b8c0*/  IADD3 R7, P1, RZ, -R8, RZ ;  /* 0x80000008ff077210 */ /* 0x000fe20007f3e0ff */
[----:B------:R-:W-:Y:S01]  /*b8d0*/  ULDC.64 UR8, c[0x0][0x640] ;  /* 0x0001900000087ab9 */ /* 0x000fe20000000a00 */
[----:B0-----:R-:W-:Y:S01]  /*b8e0*/  I2FP.F32.U32 R9, R15 ;  /* 0x0000000f00097245 */ /* 0x001fe20000201000 */
[----:B------:R-:W-:Y:S02]  /*b8f0*/  ULDC UR6, c[0x0][0x608] ;  /* 0x0001820000067ab9 */ /* 0x000fe40000000800 */
[----:B------:R-:W-:Y:S01]  /*b900*/  IMAD.X R4, RZ, RZ, ~R4, P1 ;  /* 0x000000ffff047224 */ /* 0x000fe200008e0e04 */
[----:B------:R-:W-:Y:S01]  /*b910*/  ISETP.NE.U32.AND P1, PT, RZ, UR8, PT ;  /* 0x00000008ff007c0c */ /* 0x000fe2000bf25070 */
[----:B------:R-:W0:Y:S02]  /*b920*/  LDC R21, c[0x0][0x148] ;  /* 0x00005200ff157b82 */ /* 0x000e240000000800 */
[----:B------:R-:W-:Y:S01]  /*b930*/  IMAD R6, R4, UR4, RZ ;  /* 0x0000000404067c24 */ /* 0x000fe2000f8e02ff */
[----:B------:R-:W-:Y:S01]  /*b940*/  ISETP.NE.AND.EX P1, PT, RZ, UR9, PT, P1 ;  /* 0x00000009ff007c0c */ /* 0x000fe2000bf25310 */
[----:B------:R-:W-:Y:S01]  /*b950*/  IMAD.WIDE.U32 R4, R7, UR4, R16 ;  /* 0x0000000407047c25 */ /* 0x000fe2000f8e0010 */
[----:B------:R-:W-:-:S03]  /*b960*/  ULDC UR4, c[0x0][0x150] ;  /* 0x0000540000047ab9 */ /* 0x000fc60000000800 */
[----:B------:R-:W-:Y:S02]  /*b970*/  IMAD R7, R7, UR5, R6 ;  /* 0x0000000507077c24 */ /* 0x000fe4000f8e0206 */
[----:B------:R-:W-:Y:S01]  /*b980*/  FMUL R6, R9, UR4 ;  /* 0x0000000409067c20 */ /* 0x000fe20008400000 */
[----:B------:R-:W-:Y:S01]  /*b990*/  ULDC UR4, c[0x0][0x618] ;  /* 0x0001860000047ab9 */ /* 0x000fe20000000800 */
[----:B------:R-:W-:Y:S01]  /*b9a0*/  ULDC UR5, c[0x0][0x154] ;  /* 0x0000550000057ab9 */ /* 0x000fe20000000800 */
[----:B------:R-:W-:-:S03]  /*b9b0*/  IMAD.IADD R5, R5, 0x1, R7 ;  /* 0x0000000105057824 */ /* 0x000fc600078e0207 */
[----:B------:R-:W3:Y:S02]  /*b9c0*/  F2I.U32.TRUNC.NTZ R6, R6 ;  /* 0x0000000600067305 */ /* 0x000ee4000020f000 */
[----:B------:R-:W-:Y:S02]  /*b9d0*/  SHF.R.U64 R9, R4, UR4, R5 ;  /* 0x0000000404097c19 */ /* 0x000fe40008001205 */
[----:B-1----:R-:W-:-:S05]  /*b9e0*/  I2FP.F32.U32 R4, R14 ;  /* 0x0000000e00047245 */ /* 0x002fca0000201000 */
[----:B------:R-:W-:Y:S01]  /*b9f0*/  FMUL R22, R4, UR5 ;  /* 0x0000000504167c20 */ /* 0x000fe20008400000 */
[----:B------:R-:W-:Y:S01]  /*ba00*/  SHF.R.U32.HI R4, RZ, UR4, R5 ;  /* 0x00000004ff047c19 */ /* 0x000fe20008011605 */
[----:B------:R-:W-:-:S03]  /*ba10*/  ULDC UR4, c[0x0][0x658] ;  /* 0x0001960000047ab9 */ /* 0x000fc60000000800 */
[--C-:B------:R-:W-:Y:S01]  /*ba20*/  SHF.R.U64 R20, R9, UR6, R4.reuse ;  /* 0x0000000609147c19 */ /* 0x100fe20008001204 */
[----:B------:R-:W1:Y:S01]  /*ba30*/  F2I.U32.TRUNC.NTZ R22, R22 ;  /* 0x0000001600167305 */ /* 0x000e62000020f000 */
[----:B------:R-:W-:Y:S01]  /*ba40*/  SHF.R.U32.HI R5, RZ, UR6, R4 ;  /* 0x00000006ff057c19 */ /* 0x000fe20008011604 */
[----:B---3--:R-:W-:-:S03]  /*ba50*/  IMAD.MOV R6, RZ, RZ, -R6 ;  /* 0x000000ffff067224 */ /* 0x008fc600078e0a06 */
[----:B------:R-:W-:Y:S01]  /*ba60*/  SHF.R.U64 R18, R20, UR4, R5 ;  /* 0x0000000414127c19 */ /* 0x000fe20008001205 */
[----:B--2---:R-:W-:Y:S01]  /*ba70*/  IMAD R15, R24, R6, R15 ;  /* 0x00000006180f7224 */ /* 0x004fe200078e020f */
[----:B------:R-:W-:-:S03]  /*ba80*/  SHF.R.U32.HI R23, RZ, UR4, R5 ;  /* 0x00000004ff177c19 */ /* 0x000fc60008011605 */
[----:B------:R-:W-:Y:S02]  /*ba90*/  IMAD.MOV.U32 R4, RZ, RZ, R18 ;  /* 0x000000ffff047224 */ /* 0x000fe400078e0012 */
[----:B------:R-:W-:Y:S01]  /*baa0*/  IMAD.MOV.U32 R5, RZ, RZ, R23 ;  /* 0x000000ffff057224 */ /* 0x000fe200078e0017 */
[----:B-1----:R-:W-:Y:S06]  /*bab0*/  @!P1 BRA `(.L_x_286) ;  /* 0x0000000000289947 */ /* 0x002fec0003800000 */
[----:B------:R-:W-:Y:S02]  /*bac0*/  ULDC UR4, c[0x0][0x64c] ;  /* 0x0001930000047ab9 */ /* 0x000fe40000000800 */
[----:B------:R-:W-:-:S05]  /*bad0*/  IADD3 R5, P1, R18, UR4, RZ ;  /* 0x0000000412057c10 */ /* 0x000fca000ff3e0ff */
[----:B------:R-:W-:-:S04]  /*bae0*/  IMAD.X R23, RZ, RZ, R23, P1 ;  /* 0x000000ffff177224 */ /* 0x000fc800008e0617 */
[----:B------:R-:W-:-:S04]  /*baf0*/  IMAD.WIDE.U32 R6, R23, UR8, RZ ;  /* 0x0000000817067c25 */ /* 0x000fc8000f8e00ff */
[----:B------:R-:W-:-:S04]  /*bb00*/  IMAD.WIDE.U32 R6, P1, R5, UR9, R6 ;  /* 0x0000000905067c25 */ /* 0x000fc8000f820006 */
[----:B------:R-:W-:-:S04]  /*bb10*/  IMAD.WIDE.U32 R4, R5, UR8, RZ ;  /* 0x0000000805047c25 */ /* 0x000fc8000f8e00ff */
[----:B------:R-:W-:Y:S01]  /*bb20*/  IMAD.MOV.U32 R4, RZ, RZ, R7 ;  /* 0x000000ffff047224 */ /* 0x000fe200078e0007 */
[----:B------:R-:W-:Y:S01]  /*bb30*/  IADD3 RZ, P3, R5, R6, RZ ;  /* 0x0000000605ff7210 */ /* 0x000fe20007f7e0ff */
[----:B------:R-:W-:-:S04]  /*bb40*/  IMAD.X R5, RZ, RZ, RZ, P1 ;  /* 0x000000ffff057224 */ /* 0x000fc800008e06ff */
[----:B------:R-:W-:-:S08]  /*bb50*/  IMAD.WIDE.U32.X R4, R23, UR9, R4, P3 ;  /* 0x0000000917047c25 */ /* 0x000fd000098e0404 */
.L_x_286:
[----:B------:R-:W-:Y:S01]  /*bb60*/  ISETP.NE.AND P1, PT, R2, 0x1, PT ;  /* 0x000000010200780c */ /* 0x000fe20003f25270 */
[----:B------:R-:W-:Y:S01]  /*bb70*/  ULDC UR4, c[0x0][0x648] ;  /* 0x0001920000047ab9 */ /* 0x000fe20000000800 */
[----:B------:R-:W-:Y:S01]  /*bb80*/  LOP3.LUT R20, R20, UR17, RZ, 0xc0, !PT ;  /* 0x0000001114147c12 */ /* 0x000fe2000f8ec0ff */
[----:B------:R-:W-:Y:S01]  /*bb90*/  IMAD.MOV R22, RZ, RZ, -R22 ;  /* 0x000000ffff167224 */ /* 0x000fe200078e0a16 */
[----:B------:R-:W-:Y:S01]  /*bba0*/  SHF.R.U64 R5, R4, UR4, R5 ;  /* 0x0000000404057c19 */ /* 0x000fe20008001205 */
[----:B------:R-:W-:Y:S01]  /*bbb0*/  ULDC UR4, c[0x0][0x638] ;  /* 0x00018e0000047ab9 */ /* 0x000fe20000000800 */
[----:B------:R-:W-:Y:S01]  /*bbc0*/  LOP3.LUT R9, R9, UR16, RZ, 0xc0, !PT ;  /* 0x0000001009097c12 */ /* 0x000fe2000f8ec0ff */
[----:B------:R-:W-:Y:S01]  /*bbd0*/  ULDC UR5, c[0x0][0x610] ;  /* 0x0001840000057ab9 */ /* 0x000fe20000000800 */
[----:B------:R-:W-:Y:S02]  /*bbe0*/  IMAD.MOV.U32 R4, RZ, RZ, 0x1 ;  /* 0x00000001ff047424 */ /* 0x000fe400078e00ff */
[----:B------:R-:W-:-:S02]  /*bbf0*/  IMAD.MOV R7, RZ, RZ, -R5 ;  /* 0x000000ffff077224 */ /* 0x000fc400078e0a05 */
[----:B------:R-:W-:Y:S02]  /*bc00*/  IMAD R20, R5, UR18, R20 ;  /* 0x0000001205147c24 */ /* 0x000fe4000f8e0214 */
[----:B0-----:R-:W-:Y:S02]  /*bc10*/  @P1 IMAD R15, R21, R22, R14 ;  /* 0x00000016150f1224 */ /* 0x001fe400078e020e */
[----:B------:R-:W-:Y:S01]  /*bc20*/  IMAD R18, R7, UR4, R18 ;  /* 0x0000000407127c24 */ /* 0x000fe2000f8e0212 */
[----:B------:R-:W-:Y:S01]  /*bc30*/  ULDC UR4, c[0x0][0x600] ;  /* 0x0001800000047ab9 */ /* 0x000fe20000000800 */
[----:B------:R-:W-:Y:S02]  /*bc40*/  IMAD R15, R20, UR5, R15 ;  /* 0x00000005140f7c24 */ /* 0x000fe4000f8e020f */
[----:B------:R-:W-:-:S05]  /*bc50*/  IMAD R18, R18, UR4, R9 ;  /* 0x0000000412127c24 */ /* 0x000fca000f8e0209 */
[----:B------:R-:W-:Y:S02]  /*bc60*/  SEL R9, R18, R15, !P1 ;  /* 0x0000000f12097207 */ /* 0x000fe40004800000 */
[----:B------:R-:W-:-:S07]  /*bc70*/  SEL R7, R15, R18, !P1 ;  /* 0x000000120f077207 */ /* 0x000fce0004800000 */
.L_x_284:
[----:B------:R-:W-:Y:S05]  /*bc80*/  BSYNC B1 ;  /* 0x0000000000017941 */ /* 0x000fea0003800000 */
.L_x_283:
[----:B------:R-:W-:-:S13]  /*bc90*/  LOP3.LUT P1, RZ, R4, 0xff, RZ, 0xc0, !PT ;  /* 0x000000ff04ff7812 */ /* 0x000fda000782c0ff */
[----:B------:R-:W-:Y:S05]  /*bca0*/  @P1 BRA `(.L_x_287) ;  /* 0xfffffff400441947 */ /* 0x000fea000383ffff */
[----:B------:R-:W-:Y:S05]  /*bcb0*/  BSYNC B0 ;  /* 0x0000000000007941 */ /* 0x000fea0003800000 */
.L_x_275:
[----:B------:R-:W-:-:S03]  /*bcc0*/  UMOV UR4, 0xffffffff ;  /* 0xffffffff00047882 */ /* 0x000fc60000000000 */
[----:B------:R-:W-:Y:S05]  /*bcd0*/  BRA.DIV UR4, `(.L_x_288) ;  /* 0x0000000e04347947 */ /* 0x000fea000b800000 */
[----:B------:R-:W-:-:S13]  /*bce0*/  ELECT P6, URZ, PT ;  /* 0x00000000003f782f */ /* 0x000fda00038c0000 */
.L_x_317:
[----:B------:R-:W-:Y:S04]  /*bcf0*/  BSSY B0, `(.L_x_289) ;  /* 0x00000b2000007945 */ /* 0x000fe80003800000 */
[----:B------:R-:W-:Y:S05]  /*bd00*/  @!P6 BRA `(.L_x_290) ;  /* 0x0000000800c0e947 */ /* 0x000fea0003800000 */
[----:B------:R-:W-:-:S04]  /*bd10*/  LOP3.LUT R19, R19, 0x2, RZ, 0xfc, !PT ;  /* 0x0000000213137812 */ /* 0x000fc800078efcff */
[----:B------:R-:W-:-:S13]  /*bd20*/  ISETP.NE.AND P0, PT, R19, 0x3, PT ;  /* 0x000000031300780c */ /* 0x000fda0003f05270 */
[----:B------:R-:W-:Y:S05]  /*bd30*/  @!P0 BRA `(.L_x_291) ;  /* 0x0000000000048947 */ /* 0x000fea0003800000 */
[----:B------:R-:W-:Y:S01]  /*bd40*/  BPT.TRAP 0x1 ;  /* 0x000000040000795c */ /* 0x000fe20000300000 */
.L_x_291:
[----:B------:R-:W0:Y:S01]  /*bd50*/  S2R R3, SR_CgaCtaId ;  /* 0x0000000000037919 */ /* 0x000e220000008800 */
[----:B------:R-:W-:-:S04]  /*bd60*/  MOV R2, 0x400 ;  /* 0x0000040000027802 */ /* 0x000fc80000000f00 */
[----:B0-----:R-:W-:Y:S02]  /*bd70*/  LEA R3, R3, R2, 0x18 ;  /* 0x0000000203037211 */ /* 0x001fe400078ec0ff */
[----:B------:R-:W-:-:S03]  /*bd80*/  SHF.L.U32 R2, R0, 0x1f, RZ ;  /* 0x0000001f00027819 */ /* 0x000fc600000006ff */
[----:B------:R-:W-:-:S04]  /*bd90*/  VIADD R3, R3, 0x98 ;  /* 0x0000009803037836 */ /* 0x000fc80000000000 */
[C---:B------:R-:W-:Y:S02]  /*bda0*/  IMAD R7, R12.reuse, 0x8, R3 ;  /* 0x000000080c077824 */ /* 0x040fe400078e0203 */
[----:B------:R-:W-:Y:S02]  /*bdb0*/  VIADD R12, R12, 0x1 ;  /* 0x000000010c0c7836 */ /* 0x000fe40000000000 */
[----:B------:R-:W0:Y:S03]  /*bdc0*/  SYNCS.PHASECHK.TRANS64.TRYWAIT P0, [R7+URZ], R2 ;  /* 0x00000002070075a7 */ /* 0x000e26000800017f */
[----:B------:R-:W-:-:S04]  /*bdd0*/  ISETP.NE.AND P1, PT, R12, 0x13, PT ;  /* 0x000000130c00780c */ /* 0x000fc80003f25270 */
[----:B------:R-:W-:Y:S02]  /*bde0*/  SEL R5, RZ, 0x1, P1 ;  /* 0x00000001ff057807 */ /* 0x000fe40000800000 */
[----:B------:R-:W-:Y:S02]  /*bdf0*/  SEL R12, R12, RZ, P1 ;  /* 0x000000ff0c0c7207 */ /* 0x000fe40000800000 */
[----:B------:R-:W-:-:S03]  /*be00*/  LOP3.LUT R5, R0, R5, RZ, 0x3c, !PT ;  /* 0x0000000500057212 */ /* 0x000fc600078e3cff */
[----:B------:R-:W-:Y:S01]  /*be10*/  IMAD R9, R12, 0x8, R3 ;  /* 0x000000080c097824 */ /* 0x000fe200078e0203 */
[----:B------:R-:W-:Y:S01]  /*be20*/  SHF.L.U32 R4, R5, 0x1f, RZ ;  /* 0x0000001f05047819 */ /* 0x000fe200000006ff */
[----:B0-----:R-:W-:Y:S06]  /*be30*/  @!P0 BRA `(.L_x_292) ;  /* 0x0000000800fc8947 */ /* 0x001fec0003800000 */
.L_x_318:
[----:B------:R-:W1:Y:S01]  /*be40*/  SYNCS.PHASECHK.TRANS64.TRYWAIT P0, [R9+URZ], R4 ;  /* 0x00000004090075a7 */ /* 0x000e62000800017f */
[----:B------:R-:W-:-:S05]  /*be50*/  VIADD R0, R12, 0x1 ;  /* 0x000000010c007836 */ /* 0x000fca0000000000 */
[----:B------:R-:W-:-:S04]  /*be60*/  ISETP.NE.AND P1, PT, R0, 0x13, PT ;  /* 0x000000130000780c */ /* 0x000fc80003f25270 */
[----:B0-----:R-:W-:Y:S02]  /*be70*/  SEL R2, RZ, 0x1, P1 ;  /* 0x00000001ff027807 */ /* 0x001fe40000800000 */
[----:B------:R-:W-:Y:S02]  /*be80*/  SEL R0, R0, RZ, P1 ;  /* 0x000000ff00007207 */ /* 0x000fe40000800000 */
[----:B------:R-:W-:-:S03]  /*be90*/  LOP3.LUT R7, R5, R2, RZ, 0x3c, !PT ;  /* 0x0000000205077212 */ /* 0x000fc600078e3cff */
[----:B------:R-:W-:Y:S01]  /*bea0*/  IMAD R6, R0, 0x8, R3 ;  /* 0x0000000800067824 */ /* 0x000fe200078e0203 */
[----:B------:R-:W-:Y:S01]  /*beb0*/  SHF.L.U32 R5, R7, 0x1f, RZ ;  /* 0x0000001f07057819 */ /* 0x000fe200000006ff */
[----:B-1----:R-:W-:Y:S06]  /*bec0*/  @!P0 BRA `(.L_x_293) ;  /* 0x0000000800ec8947 */ /* 0x002fec0003800000 */
.L_x_319:
[----:B------:R-:W1:Y:S01]  /*bed0*/  SYNCS.PHASECHK.TRANS64.TRYWAIT P0, [R6+URZ], R5 ;  /* 0x00000005060075a7 */ /* 0x000e62000800017f */
[----:B------:R-:W-:-:S05]  /*bee0*/  VIADD R0, R0, 0x1 ;  /* 0x0000000100007836 */ /* 0x000fca0000000000 */
[----:B------:R-:W-:-:S04]  /*bef0*/  ISETP.NE.AND P1, PT, R0, 0x13, PT ;  /* 0x000000130000780c */ /* 0x000fc80003f25270 */
[----:B------:R-:W-:Y:S02]  /*bf00*/  SEL R2, RZ, 0x1, P1 ;  /* 0x00000001ff027807 */ /* 0x000fe40000800000 */
[----:B------:R-:W-:Y:S02]  /*bf10*/  SEL R0, R0, RZ, P1 ;  /* 0x000000ff00007207 */ /* 0x000fe40000800000 */
[----:B------:R-:W-:-:S03]  /*bf20*/  LOP3.LUT R7, R7, R2, RZ, 0x3c, !PT ;  /* 0x0000000207077212 */ /* 0x000fc600078e3cff */
[----:B0-----:R-:W-:Y:S01]  /*bf30*/  IMAD R9, R0, 0x8, R3 ;  /* 0x0000000800097824 */ /* 0x001fe200078e0203 */
[----:B------:R-:W-:Y:S01]  /*bf40*/  SHF.L.U32 R4, R7, 0x1f, RZ ;  /* 0x0000001f07047819 */ /* 0x000fe200000006ff */
[----:B-1----:R-:W-:Y:S06]  /*bf50*/  @!P0 BRA `(.L_x_294) ;  /* 0x0000000800dc8947 */ /* 0x002fec0003800000 */
.L_x_320:
        /* <DEDUP_REMOVED lines=9> */
.L_x_321:
        /* <DEDUP_REMOVED lines=9> */
.L_x_322:
        /* <DEDUP_REMOVED lines=9> */
.L_x_323:
        /* <DEDUP_REMOVED lines=9> */
.L_x_324:
        /* <DEDUP_REMOVED lines=9> */
.L_x_325:
        /* <DEDUP_REMOVED lines=9> */
.L_x_326:
        /* <DEDUP_REMOVED lines=9> */
.L_x_327:
        /* <DEDUP_REMOVED lines=9> */
.L_x_328:
        /* <DEDUP_REMOVED lines=9> */
.L_x_329:
        /* <DEDUP_REMOVED lines=9> */
.L_x_330:
        /* <DEDUP_REMOVED lines=9> */
.L_x_331:
        /* <DEDUP_REMOVED lines=9> */
.L_x_332:
        /* <DEDUP_REMOVED lines=9> */
.L_x_333:
        /* <DEDUP_REMOVED lines=9> */
.L_x_334:
[----:B------:R-:W1:Y:S01]  /*c740*/  SYNCS.PHASECHK.TRANS64.TRYWAIT P0, [R9+URZ], R4 ;  /* 0x00000004090075a7 */ /* 0x000e62000800017f */
[----:B------:R-:W-:-:S05]  /*c750*/  VIADD R0, R0, 0x1 ;  /* 0x0000000100007836 */ /* 0x000fca0000000000 */
[----:B------:R-:W-:-:S04]  /*c760*/  ISETP.NE.AND P1, PT, R0, 0x13, PT ;  /* 0x000000130000780c */ /* 0x000fc80003f25270 */
[----:B------:R-:W-:Y:S02]  /*c770*/  SEL R2, RZ, 0x1, P1 ;  /* 0x00000001ff027807 */ /* 0x000fe40000800000 */
[----:B------:R-:W-:Y:S02]  /*c780*/  SEL R0, R0, RZ, P1 ;  /* 0x000000ff00007207 */ /* 0x000fe40000800000 */
[----:B------:R-:W-:Y:S01]  /*c790*/  LOP3.LUT R2, R7, R2, RZ, 0x3c, !PT ;  /* 0x0000000207027212 */ /* 0x000fe200078e3cff */
[----:B-1----:R-:W-:Y:S06]  /*c7a0*/  @!P0 BRA `(.L_x_309) ;  /* 0x0000000400f48947 */ /* 0x002fec0003800000 */
.L_x_335:
[----:B------:R-:W-:Y:S01]  /*c7b0*/  IMAD R3, R0, 0x8, R3 ;  /* 0x0000000800037824 */ /* 0x000fe200078e0203 */
[----:B------:R-:W-:-:S07]  /*c7c0*/  SHF.L.U32 R0, R2, 0x1f, RZ ;  /* 0x0000001f02007819 */ /* 0x000fce00000006ff */
.L_x_310:
[----:B--2---:R2:W3:Y:S02]  /*c7d0*/  SYNCS.PHASECHK.TRANS64.TRYWAIT P0, [R3+URZ], R0 ;  /* 0x00000000030075a7 */ /* 0x0044e4000800017f */
[----:B---3--:R-:W-:Y:S05]  /*c7e0*/  @!P0 NANOSLEEP.SYNCS 0x989680 ;  /* 0x009896800000895d */ /* 0x008fea0003900000 */
[----:B------:R-:W3:Y:S02]  /*c7f0*/  @!P0 SYNCS.PHASECHK.TRANS64 P0, [R3+URZ], R0 ;  /* 0x00000000030085a7 */ /* 0x000ee4000800007f */
[----:B---3--:R-:W-:Y:S05]  /*c800*/  @!P0 BRA `(.L_x_310) ;  /* 0xfffffffc00f08947 */ /* 0x008fea000383ffff */
.L_x_290:
[----:B------:R-:W-:Y:S05]  /*c810*/  BSYNC B0 ;  /* 0x0000000000007941 */ /* 0x000fea0003800000 */
.L_x_289:
[----:B------:R-:W-:Y:S05]  /*c820*/  EXIT ;  /* 0x000000000000794d */ /* 0x000fea0003800000 */
.L_x_18:
[----:B---3--:R3:W4:Y:S02]  /*c830*/  SYNCS.PHASECHK.TRANS64.TRYWAIT P1, [R3+URZ], R0 ;  /* 0x00000000030075a7 */ /* 0x008724000802017f */
[----:B----4-:R-:W-:Y:S05]  /*c840*/  @!P1 NANOSLEEP.SYNCS 0x989680 ;  /* 0x009896800000995d */ /* 0x010fea0003900000 */
[----:B------:R-:W4:Y:S02]  /*c850*/  @!P1 SYNCS.PHASECHK.TRANS64 P1, [R3+URZ], R0 ;  /* 0x00000000030095a7 */ /* 0x000f24000802007f */
[----:B----4-:R-:W-:Y:S05]  /*c860*/  @!P1 BRA `(.L_x_18) ;  /* 0xfffffffc00f09947 */ /* 0x010fea000383ffff */
[----:B------:R-:W-:Y:S05]  /*c870*/  BRA `(.L_x_17) ;  /* 0xffffff4800e87947 */ /* 0x000fea000383ffff */
.L_x_23:
[----:B-1----:R-:W-:-:S04]  /*c880*/  IMAD.U32 R5, RZ, RZ, UR6 ;  /* 0x00000006ff057e24 */ /* 0x002fc8000f8e00ff */
[----:B------:R1:W2:Y:S03]  /*c890*/  SYNCS.PHASECHK.TRANS64.TRYWAIT P1, [R5+URZ], R4 ;  /* 0x00000004050075a7 */ /* 0x0002a6000802017f */
[----:B--2---:R-:W-:Y:S05]  /*c8a0*/  @!P1 NANOSLEEP.SYNCS 0x989680 ;  /* 0x009896800000995d */ /* 0x004fea0003900000 */
[----:B------:R-:W2:Y:S02]  /*c8b0*/  @!P1 SYNCS.PHASECHK.TRANS64 P1, [R5+URZ], R4 ;  /* 0x00000004050095a7 */ /* 0x000ea4000802007f */
[----:B--2---:R-:W-:Y:S05]  /*c8c0*/  @!P1 BRA `(.L_x_23) ;  /* 0xfffffffc00ec9947 */ /* 0x004fea000383ffff */
[----:B------:R-:W-:Y:S05]  /*c8d0*/  BRA `(.L_x_22) ;  /* 0xffffff5000e07947 */ /* 0x000fea000383ffff */
.L_x_276:
[----:B------:R-:W-:Y:S01]  /*c8e0*/  BSSY B1, `(.L_x_311) ;  /* 0x0000006000017945 */ /* 0x000fe20003800000 */
[----:B------:R-:W-:-:S07]  /*c8f0*/  IMAD.MOV.U32 R15, RZ, RZ, -0x1 ;  /* 0xffffffffff0f7424 */ /* 0x000fce00078e00ff */
[----:B------:R-:W-:Y:S05]  /*c900*/  WARPSYNC.COLLECTIVE R15, `(.L_x_312) ;  /* 0x000000000f0c7348 */ /* 0x000fea0003c00000 */
[----:B------:R-:W-:Y:S02]  /*c910*/  ELECT P6, UR62, PT ;  /* 0x00000000003e782f */ /* 0x000fe400038c0000 */
[----:B------:R-:W-:Y:S01]  /*c920*/  MOV R14, UR62 ;  /* 0x0000003e000e7c02 */ /* 0x000fe20008000f00 */
[----:B------:R-:W-:Y:S10]  /*c930*/  ENDCOLLECTIVE ;  /* 0x000000000000791b */ /* 0x000ff40003800000 */
.L_x_312:
[----:B------:R-:W-:Y:S05]  /*c940*/  BSYNC B1 ;  /* 0x0000000000017941 */ /* 0x000fea0003800000 */
.L_x_311:
[----:B------:R-:W-:Y:S05]  /*c950*/  BRA `(.L_x_313) ;  /* 0xffffffe800247947 */ /* 0x000fea000383ffff */
.L_x_279:
[----:B0-----:R0:W1:Y:S02]  /*c960*/  SYNCS.PHASECHK.TRANS64.TRYWAIT P1, [R14+URZ+0x98], R7 ;  /* 0x000098070e0075a7 */ /* 0x001064000802017f */
[----:B-1----:R-:W-:Y:S05]  /*c970*/  @!P1 NANOSLEEP.SYNCS 0x989680 ;  /* 0x009896800000995d */ /* 0x002fea0003900000 */
[----:B------:R-:W1:Y:S02]  /*c980*/  @!P1 SYNCS.PHASECHK.TRANS64 P1, [R14+URZ+0x98], R7 ;  /* 0x000098070e0095a7 */ /* 0x000e64000802007f */
[----:B-1----:R-:W-:Y:S05]  /*c990*/  @!P1 BRA `(.L_x_279) ;  /* 0xfffffffc00f09947 */ /* 0x002fea000383ffff */
[----:B------:R-:W-:Y:S05]  /*c9a0*/  BRA `(.L_x_314) ;  /* 0xffffffe800587947 */ /* 0x000fea000383ffff */
.L_x_288:
[----:B------:R-:W-:Y:S01]  /*c9b0*/  BSSY B0, `(.L_x_315) ;  /* 0x0000006000007945 */ /* 0x000fe20003800000 */
[----:B------:R-:W-:-:S07]  /*c9c0*/  IMAD.MOV.U32 R15, RZ, RZ, -0x1 ;  /* 0xffffffffff0f7424 */ /* 0x000fce00078e00ff */
[----:B------:R-:W-:Y:S05]  /*c9d0*/  WARPSYNC.COLLECTIVE R15, `(.L_x_316) ;  /* 0x000000000f0c7348 */ /* 0x000fea0003c00000 */
[----:B------:R-:W-:Y:S02]  /*c9e0*/  ELECT P6, UR62, PT ;  /* 0x00000000003e782f */ /* 0x000fe400038c0000 */
[----:B------:R-:W-:Y:S01]  /*c9f0*/  MOV R14, UR62 ;  /* 0x0000003e000e7c02 */ /* 0x000fe20008000f00 */
[----:B------:R-:W-:Y:S10]  /*ca00*/  ENDCOLLECTIVE ;  /* 0x000000000000791b */ /* 0x000ff40003800000 */
.L_x_316:
[----:B------:R-:W-:Y:S05]  /*ca10*/  BSYNC B0 ;  /* 0x0000000000007941 */ /* 0x000fea0003800000 */
.L_x_315:
[----:B------:R-:W-:Y:S05]  /*ca20*/  BRA `(.L_x_317) ;  /* 0xfffffff000b07947 */ /* 0x000fea000383ffff */
.L_x_292:
[----:B0-----:R0:W1:Y:S02]  /*ca30*/  SYNCS.PHASECHK.TRANS64.TRYWAIT P0, [R7+URZ], R2 ;  /* 0x00000002070075a7 */ /* 0x001064000800017f */
[----:B-1----:R-:W-:Y:S05]  /*ca40*/  @!P0 NANOSLEEP.SYNCS 0x989680 ;  /* 0x009896800000895d */ /* 0x002fea0003900000 */
[----:B------:R-:W1:Y:S02]  /*ca50*/  @!P0 SYNCS.PHASECHK.TRANS64 P0, [R7+URZ], R2 ;  /* 0x00000002070085a7 */ /* 0x000e64000800007f */
[----:B-1----:R-:W-:Y:S05]  /*ca60*/  @!P0 BRA `(.L_x_292) ;  /* 0xfffffffc00f08947 */ /* 0x002fea000383ffff */
[----:B------:R-:W-:Y:S05]  /*ca70*/  BRA `(.L_x_318) ;  /* 0xfffffff000f07947 */ /* 0x000fea000383ffff */
.L_x_293:
[----:B0-----:R0:W1:Y:S02]  /*ca80*/  SYNCS.PHASECHK.TRANS64.TRYWAIT P0, [R9+URZ], R4 ;  /* 0x00000004090075a7 */ /* 0x001064000800017f */
[----:B-1----:R-:W-:Y:S05]  /*ca90*/  @!P0 NANOSLEEP.SYNCS 0x989680 ;  /* 0x009896800000895d */ /* 0x002fea0003900000 */
[----:B------:R-:W1:Y:S02]  /*caa0*/  @!P0 SYNCS.PHASECHK.TRANS64 P0, [R9+URZ], R4 ;  /* 0x00000004090085a7 */ /* 0x000e64000800007f */
[----:B-1----:R-:W-:Y:S05]  /*cab0*/  @!P0 BRA `(.L_x_293) ;  /* 0xfffffffc00f08947 */ /* 0x002fea000383ffff */
[----:B------:R-:W-:Y:S05]  /*cac0*/  BRA `(.L_x_319) ;  /* 0xfffffff400007947 */ /* 0x000fea000383ffff */
.L_x_294:
[----:B0-----:R0:W1:Y:S02]  /*cad0*/  SYNCS.PHASECHK.TRANS64.TRYWAIT P0, [R6+URZ], R5 ;  /* 0x00000005060075a7 */ /* 0x001064000800017f */
[----:B-1----:R-:W-:Y:S05]  /*cae0*/  @!P0 NANOSLEEP.SYNCS 0x989680 ;  /* 0x009896800000895d */ /* 0x002fea0003900000 */
[----:B------:R-:W1:Y:S02]  /*caf0*/  @!P0 SYNCS.PHASECHK.TRANS64 P0, [R6+URZ], R5 ;  /* 0x00000005060085a7 */ /* 0x000e64000800007f */
[----:B-1----:R-:W-:Y:S05]  /*cb00*/  @!P0 BRA `(.L_x_294) ;  /* 0xfffffffc00f08947 */ /* 0x002fea000383ffff */
[----:B------:R-:W-:Y:S05]  /*cb10*/  BRA `(.L_x_320) ;  /* 0xfffffff400107947 */ /* 0x000fea000383ffff */
.L_x_295:
[----:B0-----:R0:W1:Y:S02]  /*cb20*/  SYNCS.PHASECHK.TRANS64.TRYWAIT P0, [R9+URZ], R4 ;  /* 0x00000004090075a7 */ /* 0x001064000800017f */
[----:B-1----:R-:W-:Y:S05]  /*cb30*/  @!P0 NANOSLEEP.SYNCS 0x989680 ;  /* 0x009896800000895d */ /* 0x002fea0003900000 */
[----:B------:R-:W1:Y:S02]  /*cb40*/  @!P0 SYNCS.PHASECHK.TRANS64 P0, [R9+URZ], R4 ;  /* 0x00000004090085a7 */ /* 0x000e64000800007f */
[----:B-1----:R-:W-:Y:S05]  /*cb50*/  @!P0 BRA `(.L_x_295) ;  /* 0xfffffffc00f08947 */ /* 0x002fea000383ffff */
[----:B------:R-:W-:Y:S05]  /*cb60*/  BRA `(.L_x_321) ;  /* 0xfffffff400207947 */ /* 0x000fea000383ffff */
.L_x_296:
[----:B0-----:R0:W1:Y:S02]  /*cb70*/  SYNCS.PHASECHK.TRANS64.TRYWAIT P0, [R6+URZ], R5 ;  /* 0x00000005060075a7 */ /* 0x001064000800017f */
[----:B-1----:R-:W-:Y:S05]  /*cb80*/  @!P0 NANOSLEEP.SYNCS 0x989680 ;  /* 0x009896800000895d */ /* 0x002fea0003900000 */
[----:B------:R-:W1:Y:S02]  /*cb90*/  @!P0 SYNCS.PHASECHK.TRANS64 P0, [R6+URZ], R5 ;  /* 0x00000005060085a7 */ /* 0x000e64000800007f */
[----:B-1----:R-:W-:Y:S05]  /*cba0*/  @!P0 BRA `(.L_x_296) ;  /* 0xfffffffc00f08947 */ /* 0x002fea000383ffff */
[----:B------:R-:W-:Y:S05]  /*cbb0*/  BRA `(.L_x_322) ;  /* 0xfffffff400307947 */ /* 0x000fea000383ffff */
.L_x_297:
[----:B0-----:R0:W1:Y:S02]  /*cbc0*/  SYNCS.PHASECHK.TRANS64.TRYWAIT P0, [R9+URZ], R4 ;  /* 0x00000004090075a7 */ /* 0x001064000800017f */
[----:B-1----:R-:W-:Y:S05]  /*cbd0*/  @!P0 NANOSLEEP.SYNCS 0x989680 ;  /* 0x009896800000895d */ /* 0x002fea0003900000 */
[----:B------:R-:W1:Y:S02]  /*cbe0*/  @!P0 SYNCS.PHASECHK.TRANS64 P0, [R9+URZ], R4 ;  /* 0x00000004090085a7 */ /* 0x000e64000800007f */
[----:B-1----:R-:W-:Y:S05]  /*cbf0*/  @!P0 BRA `(.L_x_297) ;  /* 0xfffffffc00f08947 */ /* 0x002fea000383ffff */
[----:B------:R-:W-:Y:S05]  /*cc00*/  BRA `(.L_x_323) ;  /* 0xfffffff400407947 */ /* 0x000fea000383ffff */
.L_x_298:
[----:B0-----:R0:W1:Y:S02]  /*cc10*/  SYNCS.PHASECHK.TRANS64.TRYWAIT P0, [R6+URZ], R5 ;  /* 0x00000005060075a7 */ /* 0x001064000800017f */
[----:B-1----:R-:W-:Y:S05]  /*cc20*/  @!P0 NANOSLEEP.SYNCS 0x989680 ;  /* 0x009896800000895d */ /* 0x002fea0003900000 */
[----:B------:R-:W1:Y:S02]  /*cc30*/  @!P0 SYNCS.PHASECHK.TRANS64 P0, [R6+URZ], R5 ;  /* 0x00000005060085a7 */ /* 0x000e64000800007f */
[----:B-1----:R-:W-:Y:S05]  /*cc40*/  @!P0 BRA `(.L_x_298) ;  /* 0xfffffffc00f08947 */ /* 0x002fea000383ffff */
[----:B------:R-:W-:Y:S05]  /*cc50*/  BRA `(.L_x_324) ;  /* 0xfffffff400507947 */ /* 0x000fea000383ffff */
.L_x_299:
[----:B0-----:R0:W1:Y:S02]  /*cc60*/  SYNCS.PHASECHK.TRANS64.TRYWAIT P0, [R9+URZ], R4 ;  /* 0x00000004090075a7 */ /* 0x001064000800017f */
[----:B-1----:R-:W-:Y:S05]  /*cc70*/  @!P0 NANOSLEEP.SYNCS 0x989680 ;  /* 0x009896800000895d */ /* 0x002fea0003900000 */
[----:B------:R-:W1:Y:S02]  /*cc80*/  @!P0 SYNCS.PHASECHK.TRANS64 P0, [R9+URZ], R4 ;  /* 0x00000004090085a7 */ /* 0x000e64000800007f */
[----:B-1----:R-:W-:Y:S05]  /*cc90*/  @!P0 BRA `(.L_x_299) ;  /* 0xfffffffc00f08947 */ /* 0x002fea000383ffff */
[----:B------:R-:W-:Y:S05]  /*cca0*/  BRA `(.L_x_325) ;  /* 0xfffffff400607947 */ /* 0x000fea000383ffff */
.L_x_300:
[----:B0-----:R0:W1:Y:S02]  /*ccb0*/  SYNCS.PHASECHK.TRANS64.TRYWAIT P0, [R6+URZ], R5 ;  /* 0x00000005060075a7 */ /* 0x001064000800017f */
[----:B-1----:R-:W-:Y:S05]  /*ccc0*/  @!P0 NANOSLEEP.SYNCS 0x989680 ;  /* 0x009896800000895d */ /* 0x002fea0003900000 */
[----:B------:R-:W1:Y:S02]  /*ccd0*/  @!P0 SYNCS.PHASECHK.TRANS64 P0, [R6+URZ], R5 ;  /* 0x00000005060085a7 */ /* 0x000e64000800007f */
[----:B-1----:R-:W-:Y:S05]  /*cce0*/  @!P0 BRA `(.L_x_300) ;  /* 0xfffffffc00f08947 */ /* 0x002fea000383ffff */
[----:B------:R-:W-:Y:S05]  /*ccf0*/  BRA `(.L_x_326) ;  /* 0xfffffff400707947 */ /* 0x000fea000383ffff */
.L_x_301:
[----:B0-----:R0:W1:Y:S02]  /*cd00*/  SYNCS.PHASECHK.TRANS64.TRYWAIT P0, [R9+URZ], R4 ;  /* 0x00000004090075a7 */ /* 0x001064000800017f */
[----:B-1----:R-:W-:Y:S05]  /*cd10*/  @!P0 NANOSLEEP.SYNCS 0x989680 ;  /* 0x009896800000895d */ /* 0x002fea0003900000 */
[----:B------:R-:W1:Y:S02]  /*cd20*/  @!P0 SYNCS.PHASECHK.TRANS64 P0, [R9+URZ], R4 ;  /* 0x00000004090085a7 */ /* 0x000e64000800007f */
[----:B-1----:R-:W-:Y:S05]  /*cd30*/  @!P0 BRA `(.L_x_301) ;  /* 0xfffffffc00f08947 */ /* 0x002fea000383ffff */
[----:B------:R-:W-:Y:S05]  /*cd40*/  BRA `(.L_x_327) ;  /* 0xfffffff400807947 */ /* 0x000fea000383ffff */
.L_x_302:
[----:B0-----:R0:W1:Y:S02]  /*cd50*/  SYNCS.PHASECHK.TRANS64.TRYWAIT P0, [R6+URZ], R5 ;  /* 0x00000005060075a7 */ /* 0x001064000800017f */
[----:B-1----:R-:W-:Y:S05]  /*cd60*/  @!P0 NANOSLEEP.SYNCS 0x989680 ;  /* 0x009896800000895d */ /* 0x002fea0003900000 */
[----:B------:R-:W1:Y:S02]  /*cd70*/  @!P0 SYNCS.PHASECHK.TRANS64 P0, [R6+URZ], R5 ;  /* 0x00000005060085a7 */ /* 0x000e64000800007f */
[----:B-1----:R-:W-:Y:S05]  /*cd80*/  @!P0 BRA `(.L_x_302) ;  /* 0xfffffffc00f08947 */ /* 0x002fea000383ffff */
[----:B------:R-:W-:Y:S05]  /*cd90*/  BRA `(.L_x_328) ;  /* 0xfffffff400907947 */ /* 0x000fea000383ffff */
.L_x_303:
[----:B0-----:R0:W1:Y:S02]  /*cda0*/  SYNCS.PHASECHK.TRANS64.TRYWAIT P0, [R9+URZ], R4 ;  /* 0x00000004090075a7 */ /* 0x001064000800017f */
[----:B-1----:R-:W-:Y:S05]  /*cdb0*/  @!P0 NANOSLEEP.SYNCS 0x989680 ;  /* 0x009896800000895d */ /* 0x002fea0003900000 */
[----:B------:R-:W1:Y:S02]  /*cdc0*/  @!P0 SYNCS.PHASECHK.TRANS64 P0, [R9+URZ], R4 ;  /* 0x00000004090085a7 */ /* 0x000e64000800007f */
[----:B-1----:R-:W-:Y:S05]  /*cdd0*/  @!P0 BRA `(.L_x_303) ;  /* 0xfffffffc00f08947 */ /* 0x002fea000383ffff */
[----:B------:R-:W-:Y:S05]  /*cde0*/  BRA `(.L_x_329) ;  /* 0xfffffff400a07947 */ /* 0x000fea000383ffff */
.L_x_304:
[----:B0-----:R0:W1:Y:S02]  /*cdf0*/  SYNCS.PHASECHK.TRANS64.TRYWAIT P0, [R6+URZ], R5 ;  /* 0x00000005060075a7 */ /* 0x001064000800017f */
[----:B-1----:R-:W-:Y:S05]  /*ce00*/  @!P0 NANOSLEEP.SYNCS 0x989680 ;  /* 0x009896800000895d */ /* 0x002fea0003900000 */
[----:B------:R-:W1:Y:S02]  /*ce10*/  @!P0 SYNCS.PHASECHK.TRANS64 P0, [R6+URZ], R5 ;  /* 0x00000005060085a7 */ /* 0x000e64000800007f */
[----:B-1----:R-:W-:Y:S05]  /*ce20*/  @!P0 BRA `(.L_x_304) ;  /* 0xfffffffc00f08947 */ /* 0x002fea000383ffff */
[----:B------:R-:W-:Y:S05]  /*ce30*/  BRA `(.L_x_330) ;  /* 0xfffffff400b07947 */ /* 0x000fea000383ffff */
.L_x_305:
[----:B0-----:R0:W1:Y:S02]  /*ce40*/  SYNCS.PHASECHK.TRANS64.TRYWAIT P0, [R9+URZ], R4 ;  /* 0x00000004090075a7 */ /* 0x001064000800017f */
[----:B-1----:R-:W-:Y:S05]  /*ce50*/  @!P0 NANOSLEEP.SYNCS 0x989680 ;  /* 0x009896800000895d */ /* 0x002fea0003900000 */
[----:B------:R-:W1:Y:S02]  /*ce60*/  @!P0 SYNCS.PHASECHK.TRANS64 P0, [R9+URZ], R4 ;  /* 0x00000004090085a7 */ /* 0x000e64000800007f */
[----:B-1----:R-:W-:Y:S05]  /*ce70*/  @!P0 BRA `(.L_x_305) ;  /* 0xfffffffc00f08947 */ /* 0x002fea000383ffff */
[----:B------:R-:W-:Y:S05]  /*ce80*/  BRA `(.L_x_331) ;  /* 0xfffffff400c07947 */ /* 0x000fea000383ffff */
.L_x_306:
[----:B0-----:R0:W1:Y:S02]  /*ce90*/  SYNCS.PHASECHK.TRANS64.TRYWAIT P0, [R6+URZ], R5 ;  /* 0x00000005060075a7 */ /* 0x001064000800017f */
[----:B-1----:R-:W-:Y:S05]  /*cea0*/  @!P0 NANOSLEEP.SYNCS 0x989680 ;  /* 0x009896800000895d */ /* 0x002fea0003900000 */
[----:B------:R-:W1:Y:S02]  /*ceb0*/  @!P0 SYNCS.PHASECHK.TRANS64 P0, [R6+URZ], R5 ;  /* 0x00000005060085a7 */ /* 0x000e64000800007f */
[----:B-1----:R-:W-:Y:S05]  /*cec0*/  @!P0 BRA `(.L_x_306) ;  /* 0xfffffffc00f08947 */ /* 0x002fea000383ffff */
[----:B------:R-:W-:Y:S05]  /*ced0*/  BRA `(.L_x_332) ;  /* 0xfffffff400d07947 */ /* 0x000fea000383ffff */
.L_x_307:
[----:B0-----:R0:W1:Y:S02]  /*cee0*/  SYNCS.PHASECHK.TRANS64.TRYWAIT P0, [R9+URZ], R4 ;  /* 0x00000004090075a7 */ /* 0x001064000800017f */
[----:B-1----:R-:W-:Y:S05]  /*cef0*/  @!P0 NANOSLEEP.SYNCS 0x989680 ;  /* 0x009896800000895d */ /* 0x002fea0003900000 */
[----:B------:R-:W1:Y:S02]  /*cf00*/  @!P0 SYNCS.PHASECHK.TRANS64 P0, [R9+URZ], R4 ;  /* 0x00000004090085a7 */ /* 0x000e64000800007f */
[----:B-1----:R-:W-:Y:S05]  /*cf10*/  @!P0 BRA `(.L_x_307) ;  /* 0xfffffffc00f08947 */ /* 0x002fea000383ffff */
[----:B------:R-:W-:Y:S05]  /*cf20*/  BRA `(.L_x_333) ;  /* 0xfffffff400e07947 */ /* 0x000fea000383ffff */
.L_x_308:
[----:B0-----:R0:W1:Y:S02]  /*cf30*/  SYNCS.PHASECHK.TRANS64.TRYWAIT P0, [R6+URZ], R5 ;  /* 0x00000005060075a7 */ /* 0x001064000800017f */
[----:B-1----:R-:W-:Y:S05]  /*cf40*/  @!P0 NANOSLEEP.SYNCS 0x989680 ;  /* 0x009896800000895d */ /* 0x002fea0003900000 */
[----:B------:R-:W1:Y:S02]  /*cf50*/  @!P0 SYNCS.PHASECHK.TRANS64 P0, [R6+URZ], R5 ;  /* 0x00000005060085a7 */ /* 0x000e64000800007f */
[----:B-1----:R-:W-:Y:S05]  /*cf60*/  @!P0 BRA `(.L_x_308) ;  /* 0xfffffffc00f08947 */ /* 0x002fea000383ffff */
[----:B------:R-:W-:Y:S05]  /*cf70*/  BRA `(.L_x_334) ;  /* 0xfffffff400f07947 */ /* 0x000fea000383ffff */
.L_x_309:
[----:B-1----:R1:W2:Y:S02]  /*cf80*/  SYNCS.PHASECHK.TRANS64.TRYWAIT P0, [R9+URZ], R4 ;  /* 0x00000004090075a7 */ /* 0x0022a4000800017f */
[----:B--2---:R-:W-:Y:S05]  /*cf90*/  @!P0 NANOSLEEP.SYNCS 0x989680 ;  /* 0x009896800000895d */ /* 0x004fea0003900000 */
[----:B------:R-:W2:Y:S02]  /*cfa0*/  @!P0 SYNCS.PHASECHK.TRANS64 P0, [R9+URZ], R4 ;  /* 0x00000004090085a7 */ /* 0x000ea4000800007f */
[----:B--2---:R-:W-:Y:S05]  /*cfb0*/  @!P0 BRA `(.L_x_309) ;  /* 0xfffffffc00f08947 */ /* 0x004fea000383ffff */
[----:B------:R-:W-:Y:S05]  /*cfc0*/  BRA `(.L_x_335) ;  /* 0xfffffff400f87947 */ /* 0x000fea000383ffff */
.L_x_336:
[----:B------:R-:W-:-:S00]  /*cfd0*/  BRA `(.L_x_336) ;  /* 0xfffffffc00fc7947 */ /* 0x000fc0000383ffff */
[----:B------:R-:W-:-:S00]  /*cfe0*/  NOP ;  /* 0x0000000000007918 */ /* 0x000fc00000000000 */
        /* <DEDUP_REMOVED lines=9> */
.L_x_337:


//--------------------- .nv.global.init           --------------------------
	.section	.nv.global.init,"aw",@progbits
.nv.global.init:
	.type		$str$22,@object
	.size		$str$22,($str$23 - $str$22)
$str$22:
        /*0000*/ 	.byte	0x6b, 0x5f, 0x74, 0x69, 0x6c, 0x65, 0x5f, 0x63, 0x6f, 0x75, 0x6e, 0x74, 0x20, 0x3e, 0x3d, 0x20
        /*0010*/ 	.byte	0x31, 0x00
	.type		$str$23,@object
	.size		$str$23,(__unnamed_1 - $str$23)
$str$23:
        /*0012*/ 	.byte	0x2f, 0x74, 0x6d, 0x70, 0x2f, 0x63, 0x75, 0x74, 0x6c, 0x61, 0x73, 0x73, 0x5f, 0x73, 0x77, 0x65
        /*0022*/ 	.byte	0x65, 0x70, 0x5f, 0x73, 0x72, 0x63, 0x2f, 0x69, 0x6e, 0x63, 0x6c, 0x75, 0x64, 0x65, 0x2f, 0x63
        /*0032*/ 	.byte	0x75, 0x74, 0x6c, 0x61, 0x73, 0x73, 0x2f, 0x67, 0x65, 0x6d, 0x6d, 0x2f, 0x63, 0x6f, 0x6c, 0x6c
        /*0042*/ 	.byte	0x65, 0x63, 0x74, 0x69, 0x76, 0x65, 0x2f, 0x73, 0x6d, 0x39, 0x30, 0x5f, 0x6d, 0x6d, 0x61, 0x5f
        /*0052*/ 	.byte	0x74, 0x6d, 0x61, 0x5f, 0x67, 0x6d, 0x6d, 0x61, 0x5f, 0x73, 0x73, 0x5f, 0x77, 0x61, 0x72, 0x70
        /*0062*/ 	.byte	0x73, 0x70, 0x65, 0x63, 0x69, 0x61, 0x6c, 0x69, 0x7a, 0x65, 0x64, 0x2e, 0x68, 0x70, 0x70, 0x00
	.type		__unnamed_1,@object
	.size		__unnamed_1,(.L_0 - __unnamed_1)
__unnamed_1:
        /*0072*/ 	.byte	0x76, 0x6f, 0x69, 0x64, 0x20, 0x63, 0x75, 0x74, 0x6c, 0x61, 0x73, 0x73, 0x3a, 0x3a, 0x67, 0x65
        /* <DEDUP_REMOVED lines=179> */
        /*0bb2*/ 	.byte	0x3a, 0x3a, 0x69, 0x64, 0x65, 0x6e, 0x74, 0x69, 0x74, 0x79, 0x5d, 0x00
.L_0:


//--------------------- .nv.shared._ZN7cutlass13device_kernelINS_4gemm6kernel13GemmUniversalIN4cute5tupleIJiiiiEEENS1_10collective13CollectiveMmaINS1_34MainloopSm90TmaGmmaWarpSpecializedILi19ENS5_IJNS4_1CILi1EEESB_SB_EEENS1_35KernelTmaWarpSpecializedCooperativeEEENS5_IJNSA_ILi128EEENSA_ILi240EEENSA_ILi16EEEEEENS_6half_tENS5_IJlSB_lEEESJ_SK_NS4_8TiledMMAINS4_8MMA_AtomIJNS4_4SM904GMMA25MMA_64x16x16_F32F16F16_SSILNSO_5MajorE0ELSQ_0ELNSO_7ScaleInE1ELSR_1EEEEEENS4_6LayoutINS5_IJNSA_ILi2EEESB_SB_EEENS5_IJSB_NSA_ILi0EEESX_EEEEENS5_IJNS4_10UnderscoreES10_S10_EEEEENS4_13SM90_TMA_LOADENS4_14ComposedLayoutINS4_7SwizzleILi1ELi4ELi3EEENS4_18smem_ptr_flag_bitsILi16EEENSU_INS5_IJNSA_ILi8EEESH_EEENS5_IJSH_SB_EEEEEEEvNS4_8identityES13_S1D_vS1E_EENS_8epilogue10collective6detail29Sm90TmaWarpSpecializedAdapterINS1H_15DefaultEpilogueISJ_SK_SK_NS1G_6thread17LinearCombinationISJ_Li1EffLNS1L_9ScaleType4KindE0ELNS_15FloatRoundStyleE2ESJ_EENS1_15EpilogueDefaultEEEEEvvEEEEvNT_6ParamsE --------------------------
	.section	.nv.shared._ZN7cutlass13device_kernelINS_4gemm6kernel13GemmUniversalIN4cute5tupleIJiiiiEEENS1_10collective13CollectiveMmaINS1_34MainloopSm90TmaGmmaWarpSpecializedILi19ENS5_IJNS4_1CILi1EEESB_SB_EEENS1_35KernelTmaWarpSpecializedCooperativeEEENS5_IJNSA_ILi128EEENSA_ILi240EEENSA_ILi16EEEEEENS_6half_tENS5_IJlSB_lEEESJ_SK_NS4_8TiledMMAINS4_8MMA_AtomIJNS4_4SM904GMMA25MMA_64x16x16_F32F16F16_SSILNSO_5MajorE0ELSQ_0ELNSO_7ScaleInE1ELSR_1EEEEEENS4_6LayoutINS5_IJNSA_ILi2EEESB_SB_EEENS5_IJSB_NSA_ILi0EEESX_EEEEENS5_IJNS4_10UnderscoreES10_S10_EEEEENS4_13SM90_TMA_LOADENS4_14ComposedLayoutINS4_7SwizzleILi1ELi4ELi3EEENS4_18smem_ptr_flag_bitsILi16EEENSU_INS5_IJNSA_ILi8EEESH_EEENS5_IJSH_SB_EEEEEEEvNS4_8identityES13_S1D_vS1E_EENS_8epilogue10collective6detail29Sm90TmaWarpSpecializedAdapterINS1H_15DefaultEpilogueISJ_SK_SK_NS1G_6thread17LinearCombinationISJ_Li1EffLNS1L_9ScaleType4KindE0ELNS_15FloatRoundStyleE2ESJ_EENS1_15EpilogueDefaultEEEEEvvEEEEvNT_6ParamsE,"aw",@nobits
	.sectionflags	@""
	.align	16
	.zero		1024


//--------------------- .nv.shared.reserved.0     --------------------------
	.section	.nv.shared.reserved.0,"aw",@nobits
	.weak		__nv_reservedSMEM_offset_0_alias
	.size		__nv_reservedSMEM_offset_0_alias, 0, 0
	.other		__nv_reservedSMEM_offset_0_alias,@"STO_CUDA_RESERVED_SHARED STV_DEFAULT"
__nv_reservedSMEM_offset_0_alias:
	.zero		0


//--------------------- .nv.global                --------------------------
	.section	.nv.global,"aw",@nobits
.nv.global:
	.type		_ZN40_INTERNAL_b7227ea5_4_k_cu_7138653e_102584cute1_E,@object
	.size		_ZN40_INTERNAL_b7227ea5_4_k_cu_7138653e_102584cute1_E,(_ZN40_INTERNAL_b7227ea5_4_k_cu_7138653e_102584cuda3std3__45__cpo6cbeginE - _ZN40_INTERNAL_b7227ea5_4_k_cu_7138653e_102584cute1_E)
_ZN40_INTERNAL_b7227ea5_4_k_cu_7138653e_102584cute1_E:
	.zero		1
	.type		_ZN40_INTERNAL_b7227ea5_4_k_cu_7138653e_102584cuda3std3__45__cpo6cbeginE,@object
	.size		_ZN40_INTERNAL_b7227ea5_4_k_cu_7138653e_102584cuda3std3__45__cpo6cbeginE,(_ZN40_INTERNAL_b7227ea5_4_k_cu_7138653e_102584cuda3std3__48in_placeE - _ZN40_INTERNAL_b7227ea5_4_k_cu_7138653e_102584cuda3std3__45__cpo6cbeginE)
_ZN40_INTERNAL_b7227ea5_4_k_cu_7138653e_102584cuda3std3__45__cpo6cbeginE:
	.zero		1
	.type		_ZN40_INTERNAL_b7227ea5_4_k_cu_7138653e_102584cuda3std3__48in_placeE,@object
	.size		_ZN40_INTERNAL_b7227ea5_4_k_cu_7138653e_102584cuda3std3__48in_placeE,(_ZN40_INTERNAL_b7227ea5_4_k_cu_7138653e_102584cuda3std6ranges3__45__cpo9iter_moveE - _ZN40_INTERNAL_b7227ea5_4_k_cu_7138653e_102584cuda3std3__48in_placeE)
_ZN40_INTERNAL_b7227ea5_4_k_cu_7138653e_102584cuda3std3__48in_placeE:
	.zero		1
	.type		_ZN40_INTERNAL_b7227ea5_4_k_cu_7138653e_102584cuda3std6ranges3__45__cpo9iter_moveE,@object
	.size		_ZN40_INTERNAL_b7227ea5_4_k_cu_7138653e_102584cuda3std6ranges3__45__cpo9iter_moveE,(_ZN40_INTERNAL_b7227ea5_4_k_cu_7138653e_102584cuda3std3__45__cpo5beginE - _ZN40_INTERNAL_b7227ea5_4_k_cu_7138653e_102584cuda3std6ranges3__45__cpo9iter_moveE)
_ZN40_INTERNAL_b7227ea5_4_k_cu_7138653e_102584cuda3std6ranges3__45__cpo9iter_moveE:
	.zero		1
	.type		_ZN40_INTERNAL_b7227ea5_4_k_cu_7138653e_102584cuda3std3__45__cpo5beginE,@object
	.size		_ZN40_INTERNAL_b7227ea5_4_k_cu_7138653e_102584cuda3std3__45__cpo5beginE,(_ZN40_INTERNAL_b7227ea5_4_k_cu_7138653e_102584cuda3std3__442_GLOBAL__N__b7227ea5_4_k_cu_7138653e_102586ignoreE - _ZN40_INTERNAL_b7227ea5_4_k_cu_7138653e_102584cuda3std3__45__cpo5beginE)
_ZN40_INTERNAL_b7227ea5_4_k_cu_7138653e_102584cuda3std3__45__cpo5beginE:
	.zero		1
	.type		_ZN40_INTERNAL_b7227ea5_4_k_cu_7138653e_102584cuda3std3__442_GLOBAL__N__b7227ea5_4_k_cu_7138653e_102586ignoreE,@object
	.size		_ZN40_INTERNAL_b7227ea5_4_k_cu_7138653e_102584cuda3std3__442_GLOBAL__N__b7227ea5_4_k_cu_7138653e_102586ignoreE,(_ZN40_INTERNAL_b7227ea5_4_k_cu_7138653e_102584cute7productE - _ZN40_INTERNAL_b7227ea5_4_k_cu_7138653e_102584cuda3std3__442_GLOBAL__N__b7227ea5_4_k_cu_7138653e_102586ignoreE)
_ZN40_INTERNAL_b7227ea5_4_k_cu_7138653e_102584cuda3std3__442_GLOBAL__N__b7227ea5_4_k_cu_7138653e_102586ignoreE:
	.zero		1
	.type		_ZN40_INTERNAL_b7227ea5_4_k_cu_7138653e_102584cute7productE,@object
	.size		_ZN40_INTERNAL_b7227ea5_4_k_cu_7138653e_102584cute7productE,(_ZN40_INTERNAL_b7227ea5_4_k_cu_7138653e_102584cuda3std3__45__cpo3endE - _ZN40_INTERNAL_b7227ea5_4_k_cu_7138653e_102584cute7productE)
_ZN40_INTERNAL_b7227ea5_4_k_cu_7138653e_102584cute7productE:
	.zero		1
	.type		_ZN40_INTERNAL_b7227ea5_4_k_cu_7138653e_102584cuda3std3__45__cpo3endE,@object
	.size		_ZN40_INTERNAL_b7227ea5_4_k_cu_7138653e_102584cuda3std3__45__cpo3endE,(_ZN40_INTERNAL_b7227ea5_4_k_cu_7138653e_102584cuda3std3__419piecewise_constructE - _ZN40_INTERNAL_b7227ea5_4_k_cu_7138653e_102584cuda3std3__45__cpo3endE)
_ZN40_INTERNAL_b7227ea5_4_k_cu_7138653e_102584cuda3std3__45__cpo3endE:
	.zero		1
	.type		_ZN40_INTERNAL_b7227ea5_4_k_cu_7138653e_102584cuda3std3__419piecewise_constructE,@object
	.size		_ZN40_INTERNAL_b7227ea5_4_k_cu_7138653e_102584cuda3std3__419piecewise_constructE,(_ZN40_INTERNAL_b7227ea5_4_k_cu_7138653e_102584cuda3std3__45__cpo4cendE - _ZN40_INTERNAL_b7227ea5_4_k_cu_7138653e_102584cuda3std3__419piecewise_constructE)
_ZN40_INTERNAL_b7227ea5_4_k_cu_7138653e_102584cuda3std3__419piecewise_constructE:
	.zero		1
	.type		_ZN40_INTERNAL_b7227ea5_4_k_cu_7138653e_102584cuda3std3__45__cpo4cendE,@object
	.size		_ZN40_INTERNAL_b7227ea5_4_k_cu_7138653e_102584cuda3std3__45__cpo4cendE,(_ZN40_INTERNAL_b7227ea5_4_k_cu_7138653e_102584cuda3std6ranges3__45__cpo4swapE - _ZN40_INTERNAL_b7227ea5_4_k_cu_7138653e_102584cuda3std3__45__cpo4cendE)
_ZN40_INTERNAL_b7227ea5_4_k_cu_7138653e_102584cuda3std3__45__cpo4cendE:
	.zero		1
	.type		_ZN40_INTERNAL_b7227ea5_4_k_cu_7138653e_102584cuda3std6ranges3__45__cpo4swapE,@object
	.size		_ZN40_INTERNAL_b7227ea5_4_k_cu_7138653e_102584cuda3std6ranges3__45__cpo4swapE,(.L_8 - _ZN40_INTERNAL_b7227ea5_4_k_cu_7138653e_102584cuda3std6ranges3__45__cpo4swapE)
_ZN40_INTERNAL_b7227ea5_4_k_cu_7138653e_102584cuda3std6ranges3__45__cpo4swapE:
	.zero		1
.L_8:


//--------------------- .nv.constant0._ZN7cutlass13device_kernelINS_4gemm6kernel13GemmUniversalIN4cute5tupleIJiiiiEEENS1_10collective13CollectiveMmaINS1_34MainloopSm90TmaGmmaWarpSpecializedILi19ENS5_IJNS4_1CILi1EEESB_SB_EEENS1_35KernelTmaWarpSpecializedCooperativeEEENS5_IJNSA_ILi128EEENSA_ILi240EEENSA_ILi16EEEEEENS_6half_tENS5_IJlSB_lEEESJ_SK_NS4_8TiledMMAINS4_8MMA_AtomIJNS4_4SM904GMMA25MMA_64x16x16_F32F16F16_SSILNSO_5MajorE0ELSQ_0ELNSO_7ScaleInE1ELSR_1EEEEEENS4_6LayoutINS5_IJNSA_ILi2EEESB_SB_EEENS5_IJSB_NSA_ILi0EEESX_EEEEENS5_IJNS4_10UnderscoreES10_S10_EEEEENS4_13SM90_TMA_LOADENS4_14ComposedLayoutINS4_7SwizzleILi1ELi4ELi3EEENS4_18smem_ptr_flag_bitsILi16EEENSU_INS5_IJNSA_ILi8EEESH_EEENS5_IJSH_SB_EEEEEEEvNS4_8identityES13_S1D_vS1E_EENS_8epilogue10collective6detail29Sm90TmaWarpSpecializedAdapterINS1H_15DefaultEpilogueISJ_SK_SK_NS1G_6thread17LinearCombinationISJ_Li1EffLNS1L_9ScaleType4KindE0ELNS_15FloatRoundStyleE2ESJ_EENS1_15EpilogueDefaultEEEEEvvEEEEvNT_6ParamsE --------------------------
	.section	.nv.constant0._ZN7cutlass13device_kernelINS_4gemm6kernel13GemmUniversalIN4cute5tupleIJiiiiEEENS1_10collective13CollectiveMmaINS1_34MainloopSm90TmaGmmaWarpSpecializedILi19ENS5_IJNS4_1CILi1EEESB_SB_EEENS1_35KernelTmaWarpSpecializedCooperativeEEENS5_IJNSA_ILi128EEENSA_ILi240EEENSA_ILi16EEEEEENS_6half_tENS5_IJlSB_lEEESJ_SK_NS4_8TiledMMAINS4_8MMA_AtomIJNS4_4SM904GMMA25MMA_64x16x16_F32F16F16_SSILNSO_5MajorE0ELSQ_0ELNSO_7ScaleInE1ELSR_1EEEEEENS4_6LayoutINS5_IJNSA_ILi2EEESB_SB_EEENS5_IJSB_NSA_ILi0EEESX_EEEEENS5_IJNS4_10UnderscoreES10_S10_EEEEENS4_13SM90_TMA_LOADENS4_14ComposedLayoutINS4_7SwizzleILi1ELi4ELi3EEENS4_18smem_ptr_flag_bitsILi16EEENSU_INS5_IJNSA_ILi8EEESH_EEENS5_IJSH_SB_EEEEEEEvNS4_8identityES13_S1D_vS1E_EENS_8epilogue10collective6detail29Sm90TmaWarpSpecializedAdapterINS1H_15DefaultEpilogueISJ_SK_SK_NS1G_6thread17LinearCombinationISJ_Li1EffLNS1L_9ScaleType4KindE0ELNS_15FloatRoundStyleE2ESJ_EENS1_15EpilogueDefaultEEEEEvvEEEEvNT_6ParamsE,"a",@progbits
	.sectionflags	@""
	.align	4
.nv.constant0._ZN7cutlass13device_kernelINS_4gemm6kernel13GemmUniversalIN4cute5tupleIJiiiiEEENS1_10collective13CollectiveMmaINS1_34MainloopSm90TmaGmmaWarpSpecializedILi19ENS5_IJNS4_1CILi1EEESB_SB_EEENS1_35KernelTmaWarpSpecializedCooperativeEEENS5_IJNSA_ILi128EEENSA_ILi240EEENSA_ILi16EEEEEENS_6half_tENS5_IJlSB_lEEESJ_SK_NS4_8TiledMMAINS4_8MMA_AtomIJNS4_4SM904GMMA25MMA_64x16x16_F32F16F16_SSILNSO_5MajorE0ELSQ_0ELNSO_7ScaleInE1ELSR_1EEEEEENS4_6LayoutINS5_IJNSA_ILi2EEESB_SB_EEENS5_IJSB_NSA_ILi0EEESX_EEEEENS5_IJNS4_10UnderscoreES10_S10_EEEEENS4_13SM90_TMA_LOADENS4_14ComposedLayoutINS4_7SwizzleILi1ELi4ELi3EEENS4_18smem_ptr_flag_bitsILi16EEENSU_INS5_IJNSA_ILi8EEESH_EEENS5_IJSH_SB_EEEEEEEvNS4_8identityES13_S1D_vS1E_EENS_8epilogue10collective6detail29Sm90TmaWarpSpecializedAdapterINS1H_15DefaultEpilogueISJ_SK_SK_NS1G_6thread17LinearCombinationISJ_Li1EffLNS1L_9ScaleType4KindE0ELNS_15FloatRoundStyleE2ESJ_EENS1_15EpilogueDefaultEEEEEvvEEEEvNT_6ParamsE:
	.zero		1664


//--------------------- SYMBOLS --------------------------

	.type		.nv.reservedSmem.offset0,@object
	.size		.nv.reservedSmem.offset0,0x4
	.type		__assertfail,@function
